//
// Generated by NVIDIA NVVM Compiler
//
// Compiler Build ID: CL-36424714
// Cuda compilation tools, release 13.0, V13.0.88
// Based on NVVM 20.0.0
//

.version 9.0
.target sm_100
.address_size 64

	// .globl	_Z17kmeans_dist_assgnPfS_PiiiiS0_S_
.extern .shared .align 16 .b8 s_clusters[];

.visible .entry _Z17kmeans_dist_assgnPfS_PiiiiS0_S_(
	.param .u64 .ptr .align 1 _Z17kmeans_dist_assgnPfS_PiiiiS0_S__param_0,
	.param .u64 .ptr .align 1 _Z17kmeans_dist_assgnPfS_PiiiiS0_S__param_1,
	.param .u64 .ptr .align 1 _Z17kmeans_dist_assgnPfS_PiiiiS0_S__param_2,
	.param .u32 _Z17kmeans_dist_assgnPfS_PiiiiS0_S__param_3,
	.param .u32 _Z17kmeans_dist_assgnPfS_PiiiiS0_S__param_4,
	.param .u32 _Z17kmeans_dist_assgnPfS_PiiiiS0_S__param_5,
	.param .u64 .ptr .align 1 _Z17kmeans_dist_assgnPfS_PiiiiS0_S__param_6,
	.param .u64 .ptr .align 1 _Z17kmeans_dist_assgnPfS_PiiiiS0_S__param_7
)
{
	.reg .pred 	%p<50>;
	.reg .b32 	%r<202>;
	.reg .b32 	%f<384>;
	.reg .b64 	%rd<81>;

	ld.param.u64 	%rd17, [_Z17kmeans_dist_assgnPfS_PiiiiS0_S__param_0];
	ld.param.u64 	%rd18, [_Z17kmeans_dist_assgnPfS_PiiiiS0_S__param_1];
	ld.param.u64 	%rd15, [_Z17kmeans_dist_assgnPfS_PiiiiS0_S__param_2];
	ld.param.u32 	%r99, [_Z17kmeans_dist_assgnPfS_PiiiiS0_S__param_3];
	ld.param.u32 	%r97, [_Z17kmeans_dist_assgnPfS_PiiiiS0_S__param_4];
	ld.param.u32 	%r98, [_Z17kmeans_dist_assgnPfS_PiiiiS0_S__param_5];
	ld.param.u64 	%rd19, [_Z17kmeans_dist_assgnPfS_PiiiiS0_S__param_7];
	cvta.to.global.u64 	%rd1, %rd18;
	cvta.to.global.u64 	%rd2, %rd19;
	cvta.to.global.u64 	%rd3, %rd17;
	mov.u32 	%r100, %ctaid.x;
	mov.u32 	%r101, %ntid.x;
	mov.u32 	%r1, %tid.x;
	mad.lo.s32 	%r2, %r100, %r101, %r1;
	setp.ge.s32 	%p1, %r2, %r99;
	@%p1 bra 	$L__BB0_64;
	setp.ge.u32 	%p2, %r1, %r98;
	setp.lt.s32 	%p3, %r97, 1;
	or.pred  	%p4, %p2, %p3;
	@%p4 bra 	$L__BB0_14;
	and.b32  	%r3, %r97, 15;
	setp.lt.u32 	%p5, %r97, 16;
	mov.b32 	%r169, 0;
	@%p5 bra 	$L__BB0_5;
	and.b32  	%r169, %r97, 2147483632;
	mov.b32 	%r167, 0;
	mov.u32 	%r106, s_clusters;
$L__BB0_4:
	.pragma "nounroll";
	add.s32 	%r104, %r167, %r1;
	mul.wide.u32 	%rd20, %r104, 4;
	add.s64 	%rd21, %rd1, %rd20;
	ld.global.f32 	%f35, [%rd21];
	shl.b32 	%r105, %r104, 2;
	add.s32 	%r107, %r106, %r105;
	st.shared.f32 	[%r107], %f35;
	ld.global.f32 	%f36, [%rd21+4];
	st.shared.f32 	[%r107+4], %f36;
	ld.global.f32 	%f37, [%rd21+8];
	st.shared.f32 	[%r107+8], %f37;
	ld.global.f32 	%f38, [%rd21+12];
	st.shared.f32 	[%r107+12], %f38;
	ld.global.f32 	%f39, [%rd21+16];
	st.shared.f32 	[%r107+16], %f39;
	ld.global.f32 	%f40, [%rd21+20];
	st.shared.f32 	[%r107+20], %f40;
	ld.global.f32 	%f41, [%rd21+24];
	st.shared.f32 	[%r107+24], %f41;
	ld.global.f32 	%f42, [%rd21+28];
	st.shared.f32 	[%r107+28], %f42;
	ld.global.f32 	%f43, [%rd21+32];
	st.shared.f32 	[%r107+32], %f43;
	ld.global.f32 	%f44, [%rd21+36];
	st.shared.f32 	[%r107+36], %f44;
	ld.global.f32 	%f45, [%rd21+40];
	st.shared.f32 	[%r107+40], %f45;
	ld.global.f32 	%f46, [%rd21+44];
	st.shared.f32 	[%r107+44], %f46;
	ld.global.f32 	%f47, [%rd21+48];
	st.shared.f32 	[%r107+48], %f47;
	ld.global.f32 	%f48, [%rd21+52];
	st.shared.f32 	[%r107+52], %f48;
	ld.global.f32 	%f49, [%rd21+56];
	st.shared.f32 	[%r107+56], %f49;
	ld.global.f32 	%f50, [%rd21+60];
	st.shared.f32 	[%r107+60], %f50;
	add.s32 	%r167, %r167, 16;
	setp.ne.s32 	%p6, %r167, %r169;
	@%p6 bra 	$L__BB0_4;
$L__BB0_5:
	setp.eq.s32 	%p7, %r3, 0;
	@%p7 bra 	$L__BB0_14;
	and.b32  	%r8, %r97, 7;
	setp.lt.u32 	%p8, %r3, 8;
	@%p8 bra 	$L__BB0_8;
	add.s32 	%r108, %r169, %r1;
	mul.wide.u32 	%rd22, %r108, 4;
	add.s64 	%rd23, %rd1, %rd22;
	ld.global.f32 	%f51, [%rd23];
	shl.b32 	%r109, %r108, 2;
	mov.u32 	%r110, s_clusters;
	add.s32 	%r111, %r110, %r109;
	st.shared.f32 	[%r111], %f51;
	cvt.u64.u32 	%rd24, %r1;
	cvt.u64.u32 	%rd25, %r169;
	add.s64 	%rd26, %rd25, %rd24;
	shl.b64 	%rd27, %rd26, 2;
	add.s64 	%rd28, %rd1, %rd27;
	ld.global.f32 	%f52, [%rd28+4];
	st.shared.f32 	[%r111+4], %f52;
	ld.global.f32 	%f53, [%rd28+8];
	st.shared.f32 	[%r111+8], %f53;
	ld.global.f32 	%f54, [%rd28+12];
	st.shared.f32 	[%r111+12], %f54;
	ld.global.f32 	%f55, [%rd28+16];
	st.shared.f32 	[%r111+16], %f55;
	ld.global.f32 	%f56, [%rd28+20];
	st.shared.f32 	[%r111+20], %f56;
	ld.global.f32 	%f57, [%rd28+24];
	st.shared.f32 	[%r111+24], %f57;
	ld.global.f32 	%f58, [%rd28+28];
	st.shared.f32 	[%r111+28], %f58;
	add.s32 	%r169, %r169, 8;
$L__BB0_8:
	setp.eq.s32 	%p9, %r8, 0;
	@%p9 bra 	$L__BB0_14;
	and.b32  	%r11, %r97, 3;
	setp.lt.u32 	%p10, %r8, 4;
	@%p10 bra 	$L__BB0_11;
	add.s32 	%r112, %r169, %r1;
	mul.wide.u32 	%rd29, %r112, 4;
	add.s64 	%rd30, %rd1, %rd29;
	ld.global.f32 	%f59, [%rd30];
	shl.b32 	%r113, %r112, 2;
	mov.u32 	%r114, s_clusters;
	add.s32 	%r115, %r114, %r113;
	st.shared.f32 	[%r115], %f59;
	cvt.u64.u32 	%rd31, %r1;
	cvt.u64.u32 	%rd32, %r169;
	add.s64 	%rd33, %rd32, %rd31;
	shl.b64 	%rd34, %rd33, 2;
	add.s64 	%rd35, %rd1, %rd34;
	ld.global.f32 	%f60, [%rd35+4];
	st.shared.f32 	[%r115+4], %f60;
	ld.global.f32 	%f61, [%rd35+8];
	st.shared.f32 	[%r115+8], %f61;
	ld.global.f32 	%f62, [%rd35+12];
	st.shared.f32 	[%r115+12], %f62;
	add.s32 	%r169, %r169, 4;
$L__BB0_11:
	setp.eq.s32 	%p11, %r11, 0;
	@%p11 bra 	$L__BB0_14;
	mov.b32 	%r172, 0;
	mov.u32 	%r119, s_clusters;
$L__BB0_13:
	.pragma "nounroll";
	add.s32 	%r117, %r169, %r1;
	mul.wide.u32 	%rd36, %r117, 4;
	add.s64 	%rd37, %rd1, %rd36;
	ld.global.f32 	%f63, [%rd37];
	shl.b32 	%r118, %r117, 2;
	add.s32 	%r120, %r119, %r118;
	st.shared.f32 	[%r120], %f63;
	add.s32 	%r169, %r169, 1;
	add.s32 	%r172, %r172, 1;
	setp.ne.s32 	%p12, %r172, %r11;
	@%p12 bra 	$L__BB0_13;
$L__BB0_14:
	setp.lt.s32 	%p13, %r97, 1;
	bar.sync 	0;
	mul.lo.s32 	%r18, %r97, %r2;
	mul.wide.s32 	%rd38, %r18, 4;
	add.s64 	%rd4, %rd3, %rd38;
	mov.f32 	%f370, 0f00000000;
	@%p13 bra 	$L__BB0_27;
	add.s32 	%r122, %r97, -1;
	and.b32  	%r19, %r97, 15;
	setp.lt.u32 	%p14, %r122, 15;
	mov.f32 	%f370, 0f00000000;
	mov.b32 	%r173, 0;
	@%p14 bra 	$L__BB0_18;
	and.b32  	%r173, %r97, 2147483632;
	mov.f32 	%f370, 0f00000000;
	mov.b32 	%r185, 0;
	mov.u32 	%r125, s_clusters;
$L__BB0_17:
	.pragma "nounroll";
	mul.wide.u32 	%rd39, %r185, 4;
	add.s64 	%rd40, %rd4, %rd39;
	ld.global.f32 	%f68, [%rd40];
	shl.b32 	%r124, %r185, 2;
	add.s32 	%r126, %r125, %r124;
	ld.shared.v4.f32 	{%f69, %f70, %f71, %f72}, [%r126];
	sub.f32 	%f73, %f68, %f69;
	fma.rn.f32 	%f74, %f73, %f73, %f370;
	ld.global.f32 	%f75, [%rd40+4];
	sub.f32 	%f76, %f75, %f70;
	fma.rn.f32 	%f77, %f76, %f76, %f74;
	ld.global.f32 	%f78, [%rd40+8];
	sub.f32 	%f79, %f78, %f71;
	fma.rn.f32 	%f80, %f79, %f79, %f77;
	ld.global.f32 	%f81, [%rd40+12];
	sub.f32 	%f82, %f81, %f72;
	fma.rn.f32 	%f83, %f82, %f82, %f80;
	ld.global.f32 	%f84, [%rd40+16];
	ld.shared.v4.f32 	{%f85, %f86, %f87, %f88}, [%r126+16];
	sub.f32 	%f89, %f84, %f85;
	fma.rn.f32 	%f90, %f89, %f89, %f83;
	ld.global.f32 	%f91, [%rd40+20];
	sub.f32 	%f92, %f91, %f86;
	fma.rn.f32 	%f93, %f92, %f92, %f90;
	ld.global.f32 	%f94, [%rd40+24];
	sub.f32 	%f95, %f94, %f87;
	fma.rn.f32 	%f96, %f95, %f95, %f93;
	ld.global.f32 	%f97, [%rd40+28];
	sub.f32 	%f98, %f97, %f88;
	fma.rn.f32 	%f99, %f98, %f98, %f96;
	ld.global.f32 	%f100, [%rd40+32];
	ld.shared.v4.f32 	{%f101, %f102, %f103, %f104}, [%r126+32];
	sub.f32 	%f105, %f100, %f101;
	fma.rn.f32 	%f106, %f105, %f105, %f99;
	ld.global.f32 	%f107, [%rd40+36];
	sub.f32 	%f108, %f107, %f102;
	fma.rn.f32 	%f109, %f108, %f108, %f106;
	ld.global.f32 	%f110, [%rd40+40];
	sub.f32 	%f111, %f110, %f103;
	fma.rn.f32 	%f112, %f111, %f111, %f109;
	ld.global.f32 	%f113, [%rd40+44];
	sub.f32 	%f114, %f113, %f104;
	fma.rn.f32 	%f115, %f114, %f114, %f112;
	ld.global.f32 	%f116, [%rd40+48];
	ld.shared.v4.f32 	{%f117, %f118, %f119, %f120}, [%r126+48];
	sub.f32 	%f121, %f116, %f117;
	fma.rn.f32 	%f122, %f121, %f121, %f115;
	ld.global.f32 	%f123, [%rd40+52];
	sub.f32 	%f124, %f123, %f118;
	fma.rn.f32 	%f125, %f124, %f124, %f122;
	ld.global.f32 	%f126, [%rd40+56];
	sub.f32 	%f127, %f126, %f119;
	fma.rn.f32 	%f128, %f127, %f127, %f125;
	ld.global.f32 	%f129, [%rd40+60];
	sub.f32 	%f130, %f129, %f120;
	fma.rn.f32 	%f370, %f130, %f130, %f128;
	add.s32 	%r185, %r185, 16;
	setp.eq.s32 	%p15, %r185, %r173;
	@%p15 bra 	$L__BB0_18;
	bra.uni 	$L__BB0_17;
$L__BB0_18:
	setp.eq.s32 	%p16, %r19, 0;
	@%p16 bra 	$L__BB0_27;
	and.b32  	%r22, %r97, 7;
	setp.lt.u32 	%p17, %r19, 8;
	@%p17 bra 	$L__BB0_21;
	mul.wide.u32 	%rd41, %r173, 4;
	add.s64 	%rd42, %rd4, %rd41;
	ld.global.f32 	%f132, [%rd42];
	shl.b32 	%r127, %r173, 2;
	mov.u32 	%r128, s_clusters;
	add.s32 	%r129, %r128, %r127;
	ld.shared.f32 	%f133, [%r129];
	sub.f32 	%f134, %f132, %f133;
	fma.rn.f32 	%f135, %f134, %f134, %f370;
	ld.global.f32 	%f136, [%rd42+4];
	ld.shared.f32 	%f137, [%r129+4];
	sub.f32 	%f138, %f136, %f137;
	fma.rn.f32 	%f139, %f138, %f138, %f135;
	ld.global.f32 	%f140, [%rd42+8];
	ld.shared.f32 	%f141, [%r129+8];
	sub.f32 	%f142, %f140, %f141;
	fma.rn.f32 	%f143, %f142, %f142, %f139;
	ld.global.f32 	%f144, [%rd42+12];
	ld.shared.f32 	%f145, [%r129+12];
	sub.f32 	%f146, %f144, %f145;
	fma.rn.f32 	%f147, %f146, %f146, %f143;
	ld.global.f32 	%f148, [%rd42+16];
	ld.shared.f32 	%f149, [%r129+16];
	sub.f32 	%f150, %f148, %f149;
	fma.rn.f32 	%f151, %f150, %f150, %f147;
	ld.global.f32 	%f152, [%rd42+20];
	ld.shared.f32 	%f153, [%r129+20];
	sub.f32 	%f154, %f152, %f153;
	fma.rn.f32 	%f155, %f154, %f154, %f151;
	ld.global.f32 	%f156, [%rd42+24];
	ld.shared.f32 	%f157, [%r129+24];
	sub.f32 	%f158, %f156, %f157;
	fma.rn.f32 	%f159, %f158, %f158, %f155;
	ld.global.f32 	%f160, [%rd42+28];
	ld.shared.f32 	%f161, [%r129+28];
	sub.f32 	%f162, %f160, %f161;
	fma.rn.f32 	%f370, %f162, %f162, %f159;
	add.s32 	%r173, %r173, 8;
$L__BB0_21:
	setp.eq.s32 	%p18, %r22, 0;
	@%p18 bra 	$L__BB0_27;
	and.b32  	%r25, %r97, 3;
	setp.lt.u32 	%p19, %r22, 4;
	@%p19 bra 	$L__BB0_24;
	mul.wide.u32 	%rd43, %r173, 4;
	add.s64 	%rd44, %rd4, %rd43;
	ld.global.f32 	%f164, [%rd44];
	shl.b32 	%r130, %r173, 2;
	mov.u32 	%r131, s_clusters;
	add.s32 	%r132, %r131, %r130;
	ld.shared.f32 	%f165, [%r132];
	sub.f32 	%f166, %f164, %f165;
	fma.rn.f32 	%f167, %f166, %f166, %f370;
	ld.global.f32 	%f168, [%rd44+4];
	ld.shared.f32 	%f169, [%r132+4];
	sub.f32 	%f170, %f168, %f169;
	fma.rn.f32 	%f171, %f170, %f170, %f167;
	ld.global.f32 	%f172, [%rd44+8];
	ld.shared.f32 	%f173, [%r132+8];
	sub.f32 	%f174, %f172, %f173;
	fma.rn.f32 	%f175, %f174, %f174, %f171;
	ld.global.f32 	%f176, [%rd44+12];
	ld.shared.f32 	%f177, [%r132+12];
	sub.f32 	%f178, %f176, %f177;
	fma.rn.f32 	%f370, %f178, %f178, %f175;
	add.s32 	%r173, %r173, 4;
$L__BB0_24:
	setp.eq.s32 	%p20, %r25, 0;
	@%p20 bra 	$L__BB0_27;
	mov.b32 	%r177, 0;
	mov.u32 	%r135, s_clusters;
$L__BB0_26:
	.pragma "nounroll";
	mul.wide.u32 	%rd45, %r173, 4;
	add.s64 	%rd46, %rd4, %rd45;
	ld.global.f32 	%f179, [%rd46];
	shl.b32 	%r134, %r173, 2;
	add.s32 	%r136, %r135, %r134;
	ld.shared.f32 	%f180, [%r136];
	sub.f32 	%f181, %f179, %f180;
	fma.rn.f32 	%f370, %f181, %f181, %f370;
	add.s32 	%r173, %r173, 1;
	add.s32 	%r177, %r177, 1;
	setp.ne.s32 	%p21, %r177, %r25;
	@%p21 bra 	$L__BB0_26;
$L__BB0_27:
	setp.lt.s32 	%p22, %r98, 2;
	mov.b32 	%r192, 0;
	@%p22 bra 	$L__BB0_50;
	setp.lt.s32 	%p23, %r97, 1;
	@%p23 bra 	$L__BB0_44;
	add.s32 	%r32, %r97, -1;
	and.b32  	%r33, %r97, 15;
	add.s32 	%r34, %r33, -1;
	and.b32  	%r35, %r97, 7;
	add.s32 	%r36, %r35, -1;
	and.b32  	%r37, %r97, 2147483632;
	and.b32  	%r38, %r97, 3;
	neg.s32 	%r39, %r37;
	add.s64 	%rd48, %rd38, %rd3;
	add.s64 	%rd5, %rd48, 32;
	shl.b32 	%r40, %r97, 2;
	mov.b32 	%r192, 0;
	mov.b32 	%r178, 1;
$L__BB0_30:
	setp.lt.u32 	%p30, %r32, 15;
	mul.lo.s32 	%r43, %r178, %r97;
	mov.f32 	%f379, 0f00000000;
	mov.b32 	%r183, 0;
	@%p30 bra 	$L__BB0_33;
	mov.u32 	%r149, s_clusters;
	mad.lo.s32 	%r150, %r40, %r178, %r149;
	add.s32 	%r180, %r150, 32;
	mov.f32 	%f379, 0f00000000;
	mov.u64 	%rd78, %rd5;
	mov.u32 	%r181, %r39;
$L__BB0_32:
	.pragma "nounroll";
	ld.global.f32 	%f185, [%rd78+-32];
	ld.shared.f32 	%f186, [%r180+-32];
	sub.f32 	%f187, %f185, %f186;
	fma.rn.f32 	%f188, %f187, %f187, %f379;
	ld.global.f32 	%f189, [%rd78+-28];
	ld.shared.f32 	%f190, [%r180+-28];
	sub.f32 	%f191, %f189, %f190;
	fma.rn.f32 	%f192, %f191, %f191, %f188;
	ld.global.f32 	%f193, [%rd78+-24];
	ld.shared.f32 	%f194, [%r180+-24];
	sub.f32 	%f195, %f193, %f194;
	fma.rn.f32 	%f196, %f195, %f195, %f192;
	ld.global.f32 	%f197, [%rd78+-20];
	ld.shared.f32 	%f198, [%r180+-20];
	sub.f32 	%f199, %f197, %f198;
	fma.rn.f32 	%f200, %f199, %f199, %f196;
	ld.global.f32 	%f201, [%rd78+-16];
	ld.shared.f32 	%f202, [%r180+-16];
	sub.f32 	%f203, %f201, %f202;
	fma.rn.f32 	%f204, %f203, %f203, %f200;
	ld.global.f32 	%f205, [%rd78+-12];
	ld.shared.f32 	%f206, [%r180+-12];
	sub.f32 	%f207, %f205, %f206;
	fma.rn.f32 	%f208, %f207, %f207, %f204;
	ld.global.f32 	%f209, [%rd78+-8];
	ld.shared.f32 	%f210, [%r180+-8];
	sub.f32 	%f211, %f209, %f210;
	fma.rn.f32 	%f212, %f211, %f211, %f208;
	ld.global.f32 	%f213, [%rd78+-4];
	ld.shared.f32 	%f214, [%r180+-4];
	sub.f32 	%f215, %f213, %f214;
	fma.rn.f32 	%f216, %f215, %f215, %f212;
	ld.global.f32 	%f217, [%rd78];
	ld.shared.f32 	%f218, [%r180];
	sub.f32 	%f219, %f217, %f218;
	fma.rn.f32 	%f220, %f219, %f219, %f216;
	ld.global.f32 	%f221, [%rd78+4];
	ld.shared.f32 	%f222, [%r180+4];
	sub.f32 	%f223, %f221, %f222;
	fma.rn.f32 	%f224, %f223, %f223, %f220;
	ld.global.f32 	%f225, [%rd78+8];
	ld.shared.f32 	%f226, [%r180+8];
	sub.f32 	%f227, %f225, %f226;
	fma.rn.f32 	%f228, %f227, %f227, %f224;
	ld.global.f32 	%f229, [%rd78+12];
	ld.shared.f32 	%f230, [%r180+12];
	sub.f32 	%f231, %f229, %f230;
	fma.rn.f32 	%f232, %f231, %f231, %f228;
	ld.global.f32 	%f233, [%rd78+16];
	ld.shared.f32 	%f234, [%r180+16];
	sub.f32 	%f235, %f233, %f234;
	fma.rn.f32 	%f236, %f235, %f235, %f232;
	ld.global.f32 	%f237, [%rd78+20];
	ld.shared.f32 	%f238, [%r180+20];
	sub.f32 	%f239, %f237, %f238;
	fma.rn.f32 	%f240, %f239, %f239, %f236;
	ld.global.f32 	%f241, [%rd78+24];
	ld.shared.f32 	%f242, [%r180+24];
	sub.f32 	%f243, %f241, %f242;
	fma.rn.f32 	%f244, %f243, %f243, %f240;
	ld.global.f32 	%f245, [%rd78+28];
	ld.shared.f32 	%f246, [%r180+28];
	sub.f32 	%f247, %f245, %f246;
	fma.rn.f32 	%f379, %f247, %f247, %f244;
	add.s32 	%r181, %r181, 16;
	add.s64 	%rd78, %rd78, 64;
	add.s32 	%r180, %r180, 64;
	setp.ne.s32 	%p31, %r181, 0;
	mov.u32 	%r183, %r37;
	@%p31 bra 	$L__BB0_32;
$L__BB0_33:
	setp.eq.s32 	%p32, %r33, 0;
	@%p32 bra 	$L__BB0_43;
	setp.lt.u32 	%p33, %r34, 7;
	@%p33 bra 	$L__BB0_36;
	mul.wide.u32 	%rd49, %r183, 4;
	add.s64 	%rd50, %rd4, %rd49;
	ld.global.f32 	%f249, [%rd50];
	add.s32 	%r151, %r183, %r43;
	shl.b32 	%r152, %r151, 2;
	mov.u32 	%r153, s_clusters;
	add.s32 	%r154, %r153, %r152;
	ld.shared.f32 	%f250, [%r154];
	sub.f32 	%f251, %f249, %f250;
	fma.rn.f32 	%f252, %f251, %f251, %f379;
	ld.global.f32 	%f253, [%rd50+4];
	ld.shared.f32 	%f254, [%r154+4];
	sub.f32 	%f255, %f253, %f254;
	fma.rn.f32 	%f256, %f255, %f255, %f252;
	ld.global.f32 	%f257, [%rd50+8];
	ld.shared.f32 	%f258, [%r154+8];
	sub.f32 	%f259, %f257, %f258;
	fma.rn.f32 	%f260, %f259, %f259, %f256;
	ld.global.f32 	%f261, [%rd50+12];
	ld.shared.f32 	%f262, [%r154+12];
	sub.f32 	%f263, %f261, %f262;
	fma.rn.f32 	%f264, %f263, %f263, %f260;
	ld.global.f32 	%f265, [%rd50+16];
	ld.shared.f32 	%f266, [%r154+16];
	sub.f32 	%f267, %f265, %f266;
	fma.rn.f32 	%f268, %f267, %f267, %f264;
	ld.global.f32 	%f269, [%rd50+20];
	ld.shared.f32 	%f270, [%r154+20];
	sub.f32 	%f271, %f269, %f270;
	fma.rn.f32 	%f272, %f271, %f271, %f268;
	ld.global.f32 	%f273, [%rd50+24];
	ld.shared.f32 	%f274, [%r154+24];
	sub.f32 	%f275, %f273, %f274;
	fma.rn.f32 	%f276, %f275, %f275, %f272;
	ld.global.f32 	%f277, [%rd50+28];
	ld.shared.f32 	%f278, [%r154+28];
	sub.f32 	%f279, %f277, %f278;
	fma.rn.f32 	%f379, %f279, %f279, %f276;
	add.s32 	%r183, %r183, 8;
$L__BB0_36:
	setp.eq.s32 	%p34, %r35, 0;
	@%p34 bra 	$L__BB0_43;
	setp.lt.u32 	%p35, %r36, 3;
	@%p35 bra 	$L__BB0_39;
	mul.wide.u32 	%rd51, %r183, 4;
	add.s64 	%rd52, %rd4, %rd51;
	ld.global.f32 	%f281, [%rd52];
	add.s32 	%r155, %r183, %r43;
	shl.b32 	%r156, %r155, 2;
	mov.u32 	%r157, s_clusters;
	add.s32 	%r158, %r157, %r156;
	ld.shared.f32 	%f282, [%r158];
	sub.f32 	%f283, %f281, %f282;
	fma.rn.f32 	%f284, %f283, %f283, %f379;
	ld.global.f32 	%f285, [%rd52+4];
	ld.shared.f32 	%f286, [%r158+4];
	sub.f32 	%f287, %f285, %f286;
	fma.rn.f32 	%f288, %f287, %f287, %f284;
	ld.global.f32 	%f289, [%rd52+8];
	ld.shared.f32 	%f290, [%r158+8];
	sub.f32 	%f291, %f289, %f290;
	fma.rn.f32 	%f292, %f291, %f291, %f288;
	ld.global.f32 	%f293, [%rd52+12];
	ld.shared.f32 	%f294, [%r158+12];
	sub.f32 	%f295, %f293, %f294;
	fma.rn.f32 	%f379, %f295, %f295, %f292;
	add.s32 	%r183, %r183, 4;
$L__BB0_39:
	setp.eq.s32 	%p36, %r38, 0;
	@%p36 bra 	$L__BB0_43;
	setp.eq.s32 	%p37, %r38, 1;
	mul.wide.u32 	%rd53, %r183, 4;
	add.s64 	%rd8, %rd4, %rd53;
	ld.global.f32 	%f296, [%rd8];
	add.s32 	%r159, %r183, %r43;
	shl.b32 	%r160, %r159, 2;
	mov.u32 	%r161, s_clusters;
	add.s32 	%r54, %r161, %r160;
	ld.shared.f32 	%f297, [%r54];
	sub.f32 	%f298, %f296, %f297;
	fma.rn.f32 	%f379, %f298, %f298, %f379;
	@%p37 bra 	$L__BB0_43;
	setp.eq.s32 	%p38, %r38, 2;
	ld.global.f32 	%f299, [%rd8+4];
	ld.shared.f32 	%f300, [%r54+4];
	sub.f32 	%f301, %f299, %f300;
	fma.rn.f32 	%f379, %f301, %f301, %f379;
	@%p38 bra 	$L__BB0_43;
	ld.global.f32 	%f302, [%rd8+8];
	ld.shared.f32 	%f303, [%r54+8];
	sub.f32 	%f304, %f302, %f303;
	fma.rn.f32 	%f379, %f304, %f304, %f379;
$L__BB0_43:
	setp.lt.f32 	%p39, %f379, %f370;
	selp.f32 	%f370, %f379, %f370, %p39;
	selp.b32 	%r192, %r178, %r192, %p39;
	add.s32 	%r178, %r178, 1;
	setp.eq.s32 	%p40, %r178, %r98;
	@%p40 bra 	$L__BB0_50;
	bra.uni 	$L__BB0_30;
$L__BB0_44:
	add.s32 	%r57, %r98, -1;
	add.s32 	%r141, %r98, -2;
	and.b32  	%r58, %r57, 3;
	setp.lt.u32 	%p24, %r141, 3;
	mov.b32 	%r192, 0;
	mov.b32 	%r189, 1;
	@%p24 bra 	$L__BB0_47;
	and.b32  	%r59, %r57, -4;
	mov.b32 	%r192, 0;
	mov.b32 	%r193, 1;
$L__BB0_46:
	setp.gt.f32 	%p25, %f370, 0f00000000;
	selp.f32 	%f370, 0f00000000, %f370, %p25;
	selp.b32 	%r192, %r193, %r192, %p25;
	add.s32 	%r189, %r193, 4;
	add.s32 	%r144, %r193, 3;
	setp.eq.s32 	%p26, %r144, %r59;
	mov.u32 	%r193, %r189;
	@%p26 bra 	$L__BB0_47;
	bra.uni 	$L__BB0_46;
$L__BB0_47:
	setp.eq.s32 	%p27, %r58, 0;
	@%p27 bra 	$L__BB0_50;
	mov.b32 	%r191, 0;
$L__BB0_49:
	.pragma "nounroll";
	setp.gt.f32 	%p28, %f370, 0f00000000;
	selp.f32 	%f370, 0f00000000, %f370, %p28;
	selp.b32 	%r192, %r189, %r192, %p28;
	add.s32 	%r189, %r189, 1;
	add.s32 	%r191, %r191, 1;
	setp.ne.s32 	%p29, %r191, %r58;
	@%p29 bra 	$L__BB0_49;
$L__BB0_50:
	setp.lt.s32 	%p41, %r97, 1;
	@%p41 bra 	$L__BB0_63;
	mul.lo.s32 	%r72, %r192, %r97;
	add.s32 	%r163, %r97, -1;
	and.b32  	%r73, %r97, 15;
	setp.lt.u32 	%p42, %r163, 15;
	mov.b32 	%r197, 0;
	@%p42 bra 	$L__BB0_54;
	and.b32  	%r197, %r97, 2147483632;
	neg.s32 	%r195, %r197;
	mul.wide.s32 	%rd54, %r18, 4;
	add.s64 	%rd55, %rd54, %rd3;
	add.s64 	%rd79, %rd55, 32;
	mov.u32 	%r196, %r72;
$L__BB0_53:
	.pragma "nounroll";
	mul.wide.s32 	%rd56, %r196, 4;
	add.s64 	%rd57, %rd2, %rd56;
	ld.global.f32 	%f305, [%rd79+-32];
	atom.global.add.f32 	%f306, [%rd57], %f305;
	ld.global.f32 	%f307, [%rd79+-28];
	atom.global.add.f32 	%f308, [%rd57+4], %f307;
	ld.global.f32 	%f309, [%rd79+-24];
	atom.global.add.f32 	%f310, [%rd57+8], %f309;
	ld.global.f32 	%f311, [%rd79+-20];
	atom.global.add.f32 	%f312, [%rd57+12], %f311;
	ld.global.f32 	%f313, [%rd79+-16];
	atom.global.add.f32 	%f314, [%rd57+16], %f313;
	ld.global.f32 	%f315, [%rd79+-12];
	atom.global.add.f32 	%f316, [%rd57+20], %f315;
	ld.global.f32 	%f317, [%rd79+-8];
	atom.global.add.f32 	%f318, [%rd57+24], %f317;
	ld.global.f32 	%f319, [%rd79+-4];
	atom.global.add.f32 	%f320, [%rd57+28], %f319;
	ld.global.f32 	%f321, [%rd79];
	atom.global.add.f32 	%f322, [%rd57+32], %f321;
	ld.global.f32 	%f323, [%rd79+4];
	atom.global.add.f32 	%f324, [%rd57+36], %f323;
	ld.global.f32 	%f325, [%rd79+8];
	atom.global.add.f32 	%f326, [%rd57+40], %f325;
	ld.global.f32 	%f327, [%rd79+12];
	atom.global.add.f32 	%f328, [%rd57+44], %f327;
	ld.global.f32 	%f329, [%rd79+16];
	atom.global.add.f32 	%f330, [%rd57+48], %f329;
	ld.global.f32 	%f331, [%rd79+20];
	atom.global.add.f32 	%f332, [%rd57+52], %f331;
	ld.global.f32 	%f333, [%rd79+24];
	atom.global.add.f32 	%f334, [%rd57+56], %f333;
	ld.global.f32 	%f335, [%rd79+28];
	atom.global.add.f32 	%f336, [%rd57+60], %f335;
	add.s32 	%r196, %r196, 16;
	add.s32 	%r195, %r195, 16;
	add.s64 	%rd79, %rd79, 64;
	setp.ne.s32 	%p43, %r195, 0;
	@%p43 bra 	$L__BB0_53;
$L__BB0_54:
	setp.eq.s32 	%p44, %r73, 0;
	@%p44 bra 	$L__BB0_63;
	and.b32  	%r85, %r97, 7;
	setp.lt.u32 	%p45, %r73, 8;
	@%p45 bra 	$L__BB0_57;
	add.s32 	%r164, %r197, %r72;
	mul.wide.s32 	%rd58, %r164, 4;
	add.s64 	%rd59, %rd2, %rd58;
	mul.wide.u32 	%rd60, %r197, 4;
	add.s64 	%rd61, %rd4, %rd60;
	ld.global.f32 	%f337, [%rd61];
	atom.global.add.f32 	%f338, [%rd59], %f337;
	ld.global.f32 	%f339, [%rd61+4];
	atom.global.add.f32 	%f340, [%rd59+4], %f339;
	ld.global.f32 	%f341, [%rd61+8];
	atom.global.add.f32 	%f342, [%rd59+8], %f341;
	ld.global.f32 	%f343, [%rd61+12];
	atom.global.add.f32 	%f344, [%rd59+12], %f343;
	ld.global.f32 	%f345, [%rd61+16];
	atom.global.add.f32 	%f346, [%rd59+16], %f345;
	ld.global.f32 	%f347, [%rd61+20];
	atom.global.add.f32 	%f348, [%rd59+20], %f347;
	ld.global.f32 	%f349, [%rd61+24];
	atom.global.add.f32 	%f350, [%rd59+24], %f349;
	ld.global.f32 	%f351, [%rd61+28];
	atom.global.add.f32 	%f352, [%rd59+28], %f351;
	add.s32 	%r197, %r197, 8;
$L__BB0_57:
	setp.eq.s32 	%p46, %r85, 0;
	@%p46 bra 	$L__BB0_63;
	and.b32  	%r88, %r97, 3;
	setp.lt.u32 	%p47, %r85, 4;
	@%p47 bra 	$L__BB0_60;
	add.s32 	%r165, %r197, %r72;
	mul.wide.s32 	%rd62, %r165, 4;
	add.s64 	%rd63, %rd2, %rd62;
	mul.wide.u32 	%rd64, %r197, 4;
	add.s64 	%rd65, %rd4, %rd64;
	ld.global.f32 	%f353, [%rd65];
	atom.global.add.f32 	%f354, [%rd63], %f353;
	ld.global.f32 	%f355, [%rd65+4];
	atom.global.add.f32 	%f356, [%rd63+4], %f355;
	ld.global.f32 	%f357, [%rd65+8];
	atom.global.add.f32 	%f358, [%rd63+8], %f357;
	ld.global.f32 	%f359, [%rd65+12];
	atom.global.add.f32 	%f360, [%rd63+12], %f359;
	add.s32 	%r197, %r197, 4;
$L__BB0_60:
	setp.eq.s32 	%p48, %r88, 0;
	@%p48 bra 	$L__BB0_63;
	mul.wide.s32 	%rd66, %r18, 4;
	mul.wide.u32 	%rd67, %r197, 4;
	add.s64 	%rd68, %rd66, %rd67;
	add.s64 	%rd80, %rd3, %rd68;
	add.s32 	%r201, %r197, %r72;
	neg.s32 	%r200, %r88;
$L__BB0_62:
	.pragma "nounroll";
	mul.wide.s32 	%rd69, %r201, 4;
	add.s64 	%rd70, %rd2, %rd69;
	ld.global.f32 	%f361, [%rd80];
	atom.global.add.f32 	%f362, [%rd70], %f361;
	add.s64 	%rd80, %rd80, 4;
	add.s32 	%r201, %r201, 1;
	add.s32 	%r200, %r200, 1;
	setp.ne.s32 	%p49, %r200, 0;
	@%p49 bra 	$L__BB0_62;
$L__BB0_63:
	ld.param.u64 	%rd77, [_Z17kmeans_dist_assgnPfS_PiiiiS0_S__param_6];
	cvta.to.global.u64 	%rd71, %rd77;
	mul.wide.u32 	%rd72, %r192, 4;
	add.s64 	%rd73, %rd71, %rd72;
	atom.global.add.u32 	%r166, [%rd73], 1;
	cvta.to.global.u64 	%rd74, %rd15;
	mul.wide.s32 	%rd75, %r2, 4;
	add.s64 	%rd76, %rd74, %rd75;
	st.global.u32 	[%rd76], %r192;
$L__BB0_64:
	ret;

}
	// .globl	_Z19kmeans_new_centroidPfS_PiiiiS0_S_
.visible .entry _Z19kmeans_new_centroidPfS_PiiiiS0_S_(
	.param .u64 .ptr .align 1 _Z19kmeans_new_centroidPfS_PiiiiS0_S__param_0,
	.param .u64 .ptr .align 1 _Z19kmeans_new_centroidPfS_PiiiiS0_S__param_1,
	.param .u64 .ptr .align 1 _Z19kmeans_new_centroidPfS_PiiiiS0_S__param_2,
	.param .u32 _Z19kmeans_new_centroidPfS_PiiiiS0_S__param_3,
	.param .u32 _Z19kmeans_new_centroidPfS_PiiiiS0_S__param_4,
	.param .u32 _Z19kmeans_new_centroidPfS_PiiiiS0_S__param_5,
	.param .u64 .ptr .align 1 _Z19kmeans_new_centroidPfS_PiiiiS0_S__param_6,
	.param .u64 .ptr .align 1 _Z19kmeans_new_centroidPfS_PiiiiS0_S__param_7
)
{
	.reg .pred 	%p<10>;
	.reg .b32 	%r<39>;
	.reg .b32 	%f<60>;
	.reg .b64 	%rd<23>;

	ld.param.u64 	%rd6, [_Z19kmeans_new_centroidPfS_PiiiiS0_S__param_1];
	ld.param.u32 	%r22, [_Z19kmeans_new_centroidPfS_PiiiiS0_S__param_4];
	ld.param.u64 	%rd7, [_Z19kmeans_new_centroidPfS_PiiiiS0_S__param_6];
	ld.param.u64 	%rd8, [_Z19kmeans_new_centroidPfS_PiiiiS0_S__param_7];
	cvta.to.global.u64 	%rd1, %rd6;
	cvta.to.global.u64 	%rd2, %rd8;
	cvta.to.global.u64 	%rd3, %rd7;
	setp.lt.s32 	%p1, %r22, 1;
	@%p1 bra 	$L__BB1_13;
	mov.u32 	%r24, %tid.x;
	mov.u32 	%r25, %ntid.x;
	mov.u32 	%r26, %ctaid.x;
	mad.lo.s32 	%r27, %r26, %r25, %r24;
	mul.wide.s32 	%rd9, %r27, 4;
	add.s64 	%rd10, %rd3, %rd9;
	ld.global.u32 	%r28, [%rd10];
	max.s32 	%r29, %r28, 1;
	mul.lo.s32 	%r1, %r22, %r27;
	cvt.rn.f32.u32 	%f1, %r29;
	and.b32  	%r2, %r22, 15;
	setp.lt.u32 	%p2, %r22, 16;
	mov.b32 	%r35, 0;
	@%p2 bra 	$L__BB1_4;
	and.b32  	%r35, %r22, 2147483632;
	neg.s32 	%r33, %r35;
	add.s64 	%rd4, %rd2, 32;
	add.s64 	%rd5, %rd1, 32;
	mov.u32 	%r32, %r1;
$L__BB1_3:
	.pragma "nounroll";
	mul.wide.s32 	%rd11, %r32, 4;
	add.s64 	%rd12, %rd4, %rd11;
	add.s64 	%rd13, %rd5, %rd11;
	ld.global.f32 	%f2, [%rd12+-32];
	div.rn.f32 	%f3, %f2, %f1;
	st.global.f32 	[%rd13+-32], %f3;
	ld.global.f32 	%f4, [%rd12+-28];
	div.rn.f32 	%f5, %f4, %f1;
	st.global.f32 	[%rd13+-28], %f5;
	ld.global.f32 	%f6, [%rd12+-24];
	div.rn.f32 	%f7, %f6, %f1;
	st.global.f32 	[%rd13+-24], %f7;
	ld.global.f32 	%f8, [%rd12+-20];
	div.rn.f32 	%f9, %f8, %f1;
	st.global.f32 	[%rd13+-20], %f9;
	ld.global.f32 	%f10, [%rd12+-16];
	div.rn.f32 	%f11, %f10, %f1;
	st.global.f32 	[%rd13+-16], %f11;
	ld.global.f32 	%f12, [%rd12+-12];
	div.rn.f32 	%f13, %f12, %f1;
	st.global.f32 	[%rd13+-12], %f13;
	ld.global.f32 	%f14, [%rd12+-8];
	div.rn.f32 	%f15, %f14, %f1;
	st.global.f32 	[%rd13+-8], %f15;
	ld.global.f32 	%f16, [%rd12+-4];
	div.rn.f32 	%f17, %f16, %f1;
	st.global.f32 	[%rd13+-4], %f17;
	ld.global.f32 	%f18, [%rd12];
	div.rn.f32 	%f19, %f18, %f1;
	st.global.f32 	[%rd13], %f19;
	ld.global.f32 	%f20, [%rd12+4];
	div.rn.f32 	%f21, %f20, %f1;
	st.global.f32 	[%rd13+4], %f21;
	ld.global.f32 	%f22, [%rd12+8];
	div.rn.f32 	%f23, %f22, %f1;
	st.global.f32 	[%rd13+8], %f23;
	ld.global.f32 	%f24, [%rd12+12];
	div.rn.f32 	%f25, %f24, %f1;
	st.global.f32 	[%rd13+12], %f25;
	ld.global.f32 	%f26, [%rd12+16];
	div.rn.f32 	%f27, %f26, %f1;
	st.global.f32 	[%rd13+16], %f27;
	ld.global.f32 	%f28, [%rd12+20];
	div.rn.f32 	%f29, %f28, %f1;
	st.global.f32 	[%rd13+20], %f29;
	ld.global.f32 	%f30, [%rd12+24];
	div.rn.f32 	%f31, %f30, %f1;
	st.global.f32 	[%rd13+24], %f31;
	ld.global.f32 	%f32, [%rd12+28];
	div.rn.f32 	%f33, %f32, %f1;
	st.global.f32 	[%rd13+28], %f33;
	add.s32 	%r33, %r33, 16;
	add.s32 	%r32, %r32, 16;
	setp.ne.s32 	%p3, %r33, 0;
	@%p3 bra 	$L__BB1_3;
$L__BB1_4:
	setp.eq.s32 	%p4, %r2, 0;
	@%p4 bra 	$L__BB1_13;
	and.b32  	%r10, %r22, 7;
	setp.lt.u32 	%p5, %r2, 8;
	@%p5 bra 	$L__BB1_7;
	add.s32 	%r30, %r35, %r1;
	mul.wide.s32 	%rd14, %r30, 4;
	add.s64 	%rd15, %rd2, %rd14;
	ld.global.f32 	%f34, [%rd15];
	div.rn.f32 	%f35, %f34, %f1;
	add.s64 	%rd16, %rd1, %rd14;
	st.global.f32 	[%rd16], %f35;
	ld.global.f32 	%f36, [%rd15+4];
	div.rn.f32 	%f37, %f36, %f1;
	st.global.f32 	[%rd16+4], %f37;
	ld.global.f32 	%f38, [%rd15+8];
	div.rn.f32 	%f39, %f38, %f1;
	st.global.f32 	[%rd16+8], %f39;
	ld.global.f32 	%f40, [%rd15+12];
	div.rn.f32 	%f41, %f40, %f1;
	st.global.f32 	[%rd16+12], %f41;
	ld.global.f32 	%f42, [%rd15+16];
	div.rn.f32 	%f43, %f42, %f1;
	st.global.f32 	[%rd16+16], %f43;
	ld.global.f32 	%f44, [%rd15+20];
	div.rn.f32 	%f45, %f44, %f1;
	st.global.f32 	[%rd16+20], %f45;
	ld.global.f32 	%f46, [%rd15+24];
	div.rn.f32 	%f47, %f46, %f1;
	st.global.f32 	[%rd16+24], %f47;
	ld.global.f32 	%f48, [%rd15+28];
	div.rn.f32 	%f49, %f48, %f1;
	st.global.f32 	[%rd16+28], %f49;
	add.s32 	%r35, %r35, 8;
$L__BB1_7:
	setp.eq.s32 	%p6, %r10, 0;
	@%p6 bra 	$L__BB1_13;
	and.b32  	%r13, %r22, 3;
	setp.lt.u32 	%p7, %r10, 4;
	@%p7 bra 	$L__BB1_10;
	add.s32 	%r31, %r35, %r1;
	mul.wide.s32 	%rd17, %r31, 4;
	add.s64 	%rd18, %rd2, %rd17;
	ld.global.f32 	%f50, [%rd18];
	div.rn.f32 	%f51, %f50, %f1;
	add.s64 	%rd19, %rd1, %rd17;
	st.global.f32 	[%rd19], %f51;
	ld.global.f32 	%f52, [%rd18+4];
	div.rn.f32 	%f53, %f52, %f1;
	st.global.f32 	[%rd19+4], %f53;
	ld.global.f32 	%f54, [%rd18+8];
	div.rn.f32 	%f55, %f54, %f1;
	st.global.f32 	[%rd19+8], %f55;
	ld.global.f32 	%f56, [%rd18+12];
	div.rn.f32 	%f57, %f56, %f1;
	st.global.f32 	[%rd19+12], %f57;
	add.s32 	%r35, %r35, 4;
$L__BB1_10:
	setp.eq.s32 	%p8, %r13, 0;
	@%p8 bra 	$L__BB1_13;
	add.s32 	%r38, %r35, %r1;
	neg.s32 	%r37, %r13;
$L__BB1_12:
	.pragma "nounroll";
	mul.wide.s32 	%rd20, %r38, 4;
	add.s64 	%rd21, %rd1, %rd20;
	add.s64 	%rd22, %rd2, %rd20;
	ld.global.f32 	%f58, [%rd22];
	div.rn.f32 	%f59, %f58, %f1;
	st.global.f32 	[%rd21], %f59;
	add.s32 	%r38, %r38, 1;
	add.s32 	%r37, %r37, 1;
	setp.ne.s32 	%p9, %r37, 0;
	@%p9 bra 	$L__BB1_12;
$L__BB1_13:
	ret;

}


// ===== COMPILED SASS (sm_100) =====

	.target	sm_100

	.elftype	@"ET_EXEC"


//--------------------- .note.nv.tkinfo           --------------------------
	.section	.note.nv.tkinfo,"",@"SHT_NOTE"
	.sectionflags	@"SHF_NOTE_NV_TKINFO"
	.tkinfo
        /*0018*/ 	.word	0x00000002
        /*0030*/ 	.string	""
        /*0030*/ 	.string	"ptxas"
        /*0030*/ 	.string	"Cuda compilation tools, release 13.0, V13.0.88"
        /*0030*/ 	.string	"Build cuda_13.0.r13.0/compiler.36424714_0"
        /*0030*/ 	.string	"-arch sm_100 -m 64 "



//--------------------- .note.nv.cuinfo           --------------------------
	.section	.note.nv.cuinfo,"",@"SHT_NOTE"
	.sectionflags	@"SHF_NOTE_NV_CUINFO"
        /*0018*/ 	.short	0x0002
        /*001a*/ 	.short	0x0064
        /*001c*/ 	.short	0x0082
	.zero		2


//--------------------- .nv.info                  --------------------------
	.section	.nv.info,"",@"SHT_CUDA_INFO"
	.align	4


	//----- nvinfo : EIATTR_REGCOUNT
	.align		4
        /*0000*/ 	.byte	0x04, 0x2f
        /*0002*/ 	.short	(.L_1 - .L_0)
	.align		4
.L_0:
        /*0004*/ 	.word	index@(_Z17kmeans_dist_assgnPfS_PiiiiS0_S_)
        /*0008*/ 	.word	0x00000027


	//----- nvinfo : EIATTR_FRAME_SIZE
	.align		4
.L_1:
        /*000c*/ 	.byte	0x04, 0x11
        /*000e*/ 	.short	(.L_3 - .L_2)
	.align		4
.L_2:
        /*0010*/ 	.word	index@(_Z17kmeans_dist_assgnPfS_PiiiiS0_S_)
        /*0014*/ 	.word	0x00000000


	//----- nvinfo : EIATTR_REGCOUNT
	.align		4
.L_3:
        /*0018*/ 	.byte	0x04, 0x2f
        /*001a*/ 	.short	(.L_5 - .L_4)
	.align		4
.L_4:
        /*001c*/ 	.word	index@(_Z19kmeans_new_centroidPfS_PiiiiS0_S_)
        /*0020*/ 	.word	0x00000017


	//----- nvinfo : EIATTR_FRAME_SIZE
	.align		4
.L_5:
        /*0024*/ 	.byte	0x04, 0x11
        /*0026*/ 	.short	(.L_7 - .L_6)
	.align		4
.L_6:
        /*0028*/ 	.word	index@($__internal_0_$__cuda_sm3x_div_rn_noftz_f32_slowpath)
        /*002c*/ 	.word	0x00000000


	//----- nvinfo : EIATTR_FRAME_SIZE
	.align		4
.L_7:
        /*0030*/ 	.byte	0x04, 0x11
        /*0032*/ 	.short	(.L_9 - .L_8)
	.align		4
.L_8:
        /*0034*/ 	.word	index@(_Z19kmeans_new_centroidPfS_PiiiiS0_S_)
        /*0038*/ 	.word	0x00000000


	//----- nvinfo : EIATTR_MIN_STACK_SIZE
	.align		4
.L_9:
        /*003c*/ 	.byte	0x04, 0x12
        /*003e*/ 	.short	(.L_11 - .L_10)
	.align		4
.L_10:
        /*0040*/ 	.word	index@(_Z19kmeans_new_centroidPfS_PiiiiS0_S_)
        /*0044*/ 	.word	0x00000000


	//----- nvinfo : EIATTR_MIN_STACK_SIZE
	.align		4
.L_11:
        /*0048*/ 	.byte	0x04, 0x12
        /*004a*/ 	.short	(.L_13 - .L_12)
	.align		4
.L_12:
        /*004c*/ 	.word	index@(_Z17kmeans_dist_assgnPfS_PiiiiS0_S_)
        /*0050*/ 	.word	0x00000000
.L_13:


//--------------------- .nv.compat                --------------------------
	.section	.nv.compat,"",@"SHT_CUDA_COMPAT_INFO"
	.align	4
        /*0000*/ 	.byte	0x02, 0x09, 0x00, 0x00, 0x02, 0x02, 0x01, 0x00, 0x02, 0x05, 0x05, 0x00, 0x03, 0x07, 0x01, 0x01
        /*0010*/ 	.byte	0x02, 0x03, 0x00, 0x00, 0x02, 0x06, 0x01, 0x00, 0x04, 0x0b, 0x08, 0x00, 0x01, 0x00, 0x00, 0x00
        /*0020*/ 	.byte	0x00, 0x00, 0x00, 0x00


//--------------------- .nv.info._Z19kmeans_new_centroidPfS_PiiiiS0_S_ --------------------------
	.section	.nv.info._Z19kmeans_new_centroidPfS_PiiiiS0_S_,"",@"SHT_CUDA_INFO"
	.sectionflags	@""
	.align	4


	//----- nvinfo : EIATTR_CUDA_API_VERSION
	.align		4
        /*0000*/ 	.byte	0x04, 0x37
        /*0002*/ 	.short	(.L_15 - .L_14)
.L_14:
        /*0004*/ 	.word	0x00000082


	//----- nvinfo : EIATTR_KPARAM_INFO
	.align		4
.L_15:
        /*0008*/ 	.byte	0x04, 0x17
        /*000a*/ 	.short	(.L_17 - .L_16)
.L_16:
        /*000c*/ 	.word	0x00000000
        /*0010*/ 	.short	0x0007
        /*0012*/ 	.short	0x0030
        /*0014*/ 	.byte	0x00, 0xf5, 0x21, 0x00


	//----- nvinfo : EIATTR_KPARAM_INFO
	.align		4
.L_17:
        /*0018*/ 	.byte	0x04, 0x17
        /*001a*/ 	.short	(.L_19 - .L_18)
.L_18:
        /*001c*/ 	.word	0x00000000
        /*0020*/ 	.short	0x0006
        /*0022*/ 	.short	0x0028
        /*0024*/ 	.byte	0x00, 0xf5, 0x21, 0x00


	//----- nvinfo : EIATTR_KPARAM_INFO
	.align		4
.L_19:
        /*0028*/ 	.byte	0x04, 0x17
        /*002a*/ 	.short	(.L_21 - .L_20)
.L_20:
        /*002c*/ 	.word	0x00000000
        /*0030*/ 	.short	0x0005
        /*0032*/ 	.short	0x0020
        /*0034*/ 	.byte	0x00, 0xf0, 0x11, 0x00


	//----- nvinfo : EIATTR_KPARAM_INFO
	.align		4
.L_21:
        /*0038*/ 	.byte	0x04, 0x17
        /*003a*/ 	.short	(.L_23 - .L_22)
.L_22:
        /*003c*/ 	.word	0x00000000
        /*0040*/ 	.short	0x0004
        /*0042*/ 	.short	0x001c
        /*0044*/ 	.byte	0x00, 0xf0, 0x11, 0x00


	//----- nvinfo : EIATTR_KPARAM_INFO
	.align		4
.L_23:
        /*0048*/ 	.byte	0x04, 0x17
        /*004a*/ 	.short	(.L_25 - .L_24)
.L_24:
        /*004c*/ 	.word	0x00000000
        /*0050*/ 	.short	0x0003
        /*0052*/ 	.short	0x0018
        /*0054*/ 	.byte	0x00, 0xf0, 0x11, 0x00


	//----- nvinfo : EIATTR_KPARAM_INFO
	.align		4
.L_25:
        /*0058*/ 	.byte	0x04, 0x17
        /*005a*/ 	.short	(.L_27 - .L_26)
.L_26:
        /*005c*/ 	.word	0x00000000
        /*0060*/ 	.short	0x0002
        /*0062*/ 	.short	0x0010
        /*0064*/ 	.byte	0x00, 0xf5, 0x21, 0x00


	//----- nvinfo : EIATTR_KPARAM_INFO
	.align		4
.L_27:
        /*0068*/ 	.byte	0x04, 0x17
        /*006a*/ 	.short	(.L_29 - .L_28)
.L_28:
        /*006c*/ 	.word	0x00000000
        /*0070*/ 	.short	0x0001
        /*0072*/ 	.short	0x0008
        /*0074*/ 	.byte	0x00, 0xf5, 0x21, 0x00


	//----- nvinfo : EIATTR_KPARAM_INFO
	.align		4
.L_29:
        /*0078*/ 	.byte	0x04, 0x17
        /*007a*/ 	.short	(.L_31 - .L_30)
.L_30:
        /*007c*/ 	.word	0x00000000
        /*0080*/ 	.short	0x0000
        /*0082*/ 	.short	0x0000
        /*0084*/ 	.byte	0x00, 0xf5, 0x21, 0x00


	//----- nvinfo : EIATTR_SPARSE_MMA_MASK
	.align		4
.L_31:
        /*0088*/ 	.byte	0x03, 0x50
        /*008a*/ 	.short	0x0000


	//----- nvinfo : EIATTR_MAXREG_COUNT
	.align		4
        /*008c*/ 	.byte	0x03, 0x1b
        /*008e*/ 	.short	0x00ff


	//----- nvinfo : EIATTR_MERCURY_ISA_VERSION
	.align		4
        /*0090*/ 	.byte	0x03, 0x5f
        /*0092*/ 	.short	0x0101


	//----- nvinfo : EIATTR_VRC_CTA_INIT_COUNT
	.align		4
        /*0094*/ 	.byte	0x02, 0x4a
	.zero		1
	.zero		1


	//----- nvinfo : EIATTR_EXIT_INSTR_OFFSETS
	.align		4
        /*0098*/ 	.byte	0x04, 0x1c
        /*009a*/ 	.short	(.L_33 - .L_32)


	//   ....[0]....
.L_32:
        /*009c*/ 	.word	0x00000030


	//   ....[1]....
        /*00a0*/ 	.word	0x00001350


	//   ....[2]....
        /*00a4*/ 	.word	0x00001c80


	//   ....[3]....
        /*00a8*/ 	.word	0x00002170


	//   ....[4]....
        /*00ac*/ 	.word	0x00002310


	//----- nvinfo : EIATTR_CRS_STACK_SIZE
	.align		4
.L_33:
        /*00b0*/ 	.byte	0x04, 0x1e
        /*00b2*/ 	.short	(.L_35 - .L_34)
.L_34:
        /*00b4*/ 	.word	0x00000000


	//----- nvinfo : EIATTR_CBANK_PARAM_SIZE
	.align		4
.L_35:
        /*00b8*/ 	.byte	0x03, 0x19
        /*00ba*/ 	.short	0x0038


	//----- nvinfo : EIATTR_PARAM_CBANK
	.align		4
        /*00bc*/ 	.byte	0x04, 0x0a
        /*00be*/ 	.short	(.L_37 - .L_36)
	.align		4
.L_36:
        /*00c0*/ 	.word	index@(.nv.constant0._Z19kmeans_new_centroidPfS_PiiiiS0_S_)
        /*00c4*/ 	.short	0x0380
        /*00c6*/ 	.short	0x0038


	//----- nvinfo : EIATTR_SW_WAR
	.align		4
.L_37:
        /*00c8*/ 	.byte	0x04, 0x36
        /*00ca*/ 	.short	(.L_39 - .L_38)
.L_38:
        /*00cc*/ 	.word	0x00000008
.L_39:


//--------------------- .nv.info._Z17kmeans_dist_assgnPfS_PiiiiS0_S_ --------------------------
	.section	.nv.info._Z17kmeans_dist_assgnPfS_PiiiiS0_S_,"",@"SHT_CUDA_INFO"
	.sectionflags	@""
	.align	4


	//----- nvinfo : EIATTR_CUDA_API_VERSION
	.align		4
        /*0000*/ 	.byte	0x04, 0x37
        /*0002*/ 	.short	(.L_41 - .L_40)
.L_40:
        /*0004*/ 	.word	0x00000082


	//----- nvinfo : EIATTR_KPARAM_INFO
	.align		4
.L_41:
        /*0008*/ 	.byte	0x04, 0x17
        /*000a*/ 	.short	(.L_43 - .L_42)
.L_42:
        /*000c*/ 	.word	0x00000000
        /*0010*/ 	.short	0x0007
        /*0012*/ 	.short	0x0030
        /*0014*/ 	.byte	0x00, 0xf5, 0x21, 0x00


	//----- nvinfo : EIATTR_KPARAM_INFO
	.align		4
.L_43:
        /*0018*/ 	.byte	0x04, 0x17
        /*001a*/ 	.short	(.L_45 - .L_44)
.L_44:
        /*001c*/ 	.word	0x00000000
        /*0020*/ 	.short	0x0006
        /*0022*/ 	.short	0x0028
        /*0024*/ 	.byte	0x00, 0xf5, 0x21, 0x00


	//----- nvinfo : EIATTR_KPARAM_INFO
	.align		4
.L_45:
        /*0028*/ 	.byte	0x04, 0x17
        /*002a*/ 	.short	(.L_47 - .L_46)
.L_46:
        /*002c*/ 	.word	0x00000000
        /*0030*/ 	.short	0x0005
        /*0032*/ 	.short	0x0020
        /*0034*/ 	.byte	0x00, 0xf0, 0x11, 0x00


	//----- nvinfo : EIATTR_KPARAM_INFO
	.align		4
.L_47:
        /*0038*/ 	.byte	0x04, 0x17
        /*003a*/ 	.short	(.L_49 - .L_48)
.L_48:
        /*003c*/ 	.word	0x00000000
        /*0040*/ 	.short	0x0004
        /*0042*/ 	.short	0x001c
        /*0044*/ 	.byte	0x00, 0xf0, 0x11, 0x00


	//----- nvinfo : EIATTR_KPARAM_INFO
	.align		4
.L_49:
        /*0048*/ 	.byte	0x04, 0x17
        /*004a*/ 	.short	(.L_51 - .L_50)
.L_50:
        /*004c*/ 	.word	0x00000000
        /*0050*/ 	.short	0x0003
        /*0052*/ 	.short	0x0018
        /*0054*/ 	.byte	0x00, 0xf0, 0x11, 0x00


	//----- nvinfo : EIATTR_KPARAM_INFO
	.align		4
.L_51:
        /*0058*/ 	.byte	0x04, 0x17
        /*005a*/ 	.short	(.L_53 - .L_52)
.L_52:
        /*005c*/ 	.word	0x00000000
        /*0060*/ 	.short	0x0002
        /*0062*/ 	.short	0x0010
        /*0064*/ 	.byte	0x00, 0xf5, 0x21, 0x00


	//----- nvinfo : EIATTR_KPARAM_INFO
	.align		4
.L_53:
        /*0068*/ 	.byte	0x04, 0x17
        /*006a*/ 	.short	(.L_55 - .L_54)
.L_54:
        /*006c*/ 	.word	0x00000000
        /*0070*/ 	.short	0x0001
        /*0072*/ 	.short	0x0008
        /*0074*/ 	.byte	0x00, 0xf5, 0x21, 0x00


	//----- nvinfo : EIATTR_KPARAM_INFO
	.align		4
.L_55:
        /*0078*/ 	.byte	0x04, 0x17
        /*007a*/ 	.short	(.L_57 - .L_56)
.L_56:
        /*007c*/ 	.word	0x00000000
        /*0080*/ 	.short	0x0000
        /*0082*/ 	.short	0x0000
        /*0084*/ 	.byte	0x00, 0xf5, 0x21, 0x00


	//----- nvinfo : EIATTR_SPARSE_MMA_MASK
	.align		4
.L_57:
        /*0088*/ 	.byte	0x03, 0x50
        /*008a*/ 	.short	0x0000


	//----- nvinfo : EIATTR_MAXREG_COUNT
	.align		4
        /*008c*/ 	.byte	0x03, 0x1b
        /*008e*/ 	.short	0x00ff


	//----- nvinfo : EIATTR_NUM_BARRIERS
	.align		4
        /*0090*/ 	.byte	0x02, 0x4c
        /*0092*/ 	.byte	0x01
	.zero		1


	//----- nvinfo : EIATTR_MERCURY_ISA_VERSION
	.align		4
        /*0094*/ 	.byte	0x03, 0x5f
        /*0096*/ 	.short	0x0101


	//----- nvinfo : EIATTR_VRC_CTA_INIT_COUNT
	.align		4
        /*0098*/ 	.byte	0x02, 0x4a
	.zero		1
	.zero		1


	//----- nvinfo : EIATTR_EXIT_INSTR_OFFSETS
	.align		4
        /*009c*/ 	.byte	0x04, 0x1c
        /*009e*/ 	.short	(.L_59 - .L_58)


	//   ....[0]....
.L_58:
        /*00a0*/ 	.word	0x00000070


	//   ....[1]....
        /*00a4*/ 	.word	0x00002990


	//----- nvinfo : EIATTR_CRS_STACK_SIZE
	.align		4
.L_59:
        /*00a8*/ 	.byte	0x04, 0x1e
        /*00aa*/ 	.short	(.L_61 - .L_60)
.L_60:
        /*00ac*/ 	.word	0x00000000


	//----- nvinfo : EIATTR_CBANK_PARAM_SIZE
	.align		4
.L_61:
        /*00b0*/ 	.byte	0x03, 0x19
        /*00b2*/ 	.short	0x0038


	//----- nvinfo : EIATTR_PARAM_CBANK
	.align		4
        /*00b4*/ 	.byte	0x04, 0x0a
        /*00b6*/ 	.short	(.L_63 - .L_62)
	.align		4
.L_62:
        /*00b8*/ 	.word	index@(.nv.constant0._Z17kmeans_dist_assgnPfS_PiiiiS0_S_)
        /*00bc*/ 	.short	0x0380
        /*00be*/ 	.short	0x0038


	//----- nvinfo : EIATTR_SW_WAR
	.align		4
.L_63:
        /*00c0*/ 	.byte	0x04, 0x36
        /*00c2*/ 	.short	(.L_65 - .L_64)
.L_64:
        /*00c4*/ 	.word	0x00000008
.L_65:


//--------------------- .nv.callgraph             --------------------------
	.section	.nv.callgraph,"",@"SHT_CUDA_CALLGRAPH"
	.align	4
	.sectionentsize	8
	.align		4
        /*0000*/ 	.word	0x00000000
	.align		4
        /*0004*/ 	.word	0xffffffff
	.align		4
        /*0008*/ 	.word	0x00000000
	.align		4
        /*000c*/ 	.word	0xfffffffe
	.align		4
        /*0010*/ 	.word	0x00000000
	.align		4
        /*0014*/ 	.word	0xfffffffd
	.align		4
        /*0018*/ 	.word	0x00000000
	.align		4
        /*001c*/ 	.word	0xfffffffc


//--------------------- .text._Z19kmeans_new_centroidPfS_PiiiiS0_S_ --------------------------
	.section	.text._Z19kmeans_new_centroidPfS_PiiiiS0_S_,"ax",@progbits
	.align	128
        .global         _Z19kmeans_new_centroidPfS_PiiiiS0_S_
        .type           _Z19kmeans_new_centroidPfS_PiiiiS0_S_,@function
        .size           _Z19kmeans_new_centroidPfS_PiiiiS0_S_,(.L_x_106 - _Z19kmeans_new_centroidPfS_PiiiiS0_S_)
        .other          _Z19kmeans_new_centroidPfS_PiiiiS0_S_,@"STO_CUDA_ENTRY STV_DEFAULT"
_Z19kmeans_new_centroidPfS_PiiiiS0_S_:
.text._Z19kmeans_new_centroidPfS_PiiiiS0_S_:
[----:B------:R-:W-:Y:S08]  /*0000*/  LDC R1, c[0x0][0x37c] ;  /* 0x0000df00ff017b82 */ /* 0x000ff00000000800 */
[----:B------:R-:W0:Y:S02]  /*0010*/  LDC R4, c[0x0][0x39c] ;  /* 0x0000e700ff047b82 */ /* 0x000e240000000800 */
[----:B0-----:R-:W-:-:S13]  /*0020*/  ISETP.GE.AND P0, PT, R4, 0x1, PT ;  /* 0x000000010400780c */ /* 0x001fda0003f06270 */
[----:B------:R-:W-:Y:S05]  /*0030*/  @!P0 EXIT ;  /* 0x000000000000894d */ /* 0x000fea0003800000 */
[----:B------:R-:W0:Y:S01]  /*0040*/  S2R R5, SR_TID.X ;  /* 0x0000000000057919 */ /* 0x000e220000002100 */
[----:B------:R-:W1:Y:S01]  /*0050*/  LDC.64 R2, c[0x0][0x3a8] ;  /* 0x0000ea00ff027b82 */ /* 0x000e620000000a00 */
[----:B------:R-:W0:Y:S01]  /*0060*/  LDCU UR4, c[0x0][0x360] ;  /* 0x00006c00ff0477ac */ /* 0x000e220008000800 */
[----:B------:R-:W0:Y:S01]  /*0070*/  S2R R0, SR_CTAID.X ;  /* 0x0000000000007919 */ /* 0x000e220000002500 */
[----:B------:R-:W2:Y:S01]  /*0080*/  LDCU.64 UR8, c[0x0][0x358] ;  /* 0x00006b00ff0877ac */ /* 0x000ea20008000a00 */
[----:B0-----:R-:W-:-:S04]  /*0090*/  IMAD R5, R0, UR4, R5 ;  /* 0x0000000400057c24 */ /* 0x001fc8000f8e0205 */
[----:B-1----:R-:W-:-:S06]  /*00a0*/  IMAD.WIDE R2, R5, 0x4, R2 ;  /* 0x0000000405027825 */ /* 0x002fcc00078e0202 */
[----:B--2---:R-:W2:Y:S01]  /*00b0*/  LDG.E R2, desc[UR8][R2.64] ;  /* 0x0000000802027981 */ /* 0x004ea2000c1e1900 */
[C---:B------:R-:W-:Y:S01]  /*00c0*/  ISETP.GE.U32.AND P0, PT, R4.reuse, 0x10, PT ;  /* 0x000000100400780c */ /* 0x040fe20003f06070 */
[----:B------:R-:W-:Y:S01]  /*00d0*/  HFMA2 R7, -RZ, RZ, 0, 0 ;  /* 0x00000000ff077431 */ /* 0x000fe200000001ff */
[----:B------:R-:W-:Y:S01]  /*00e0*/  LOP3.LUT R19, R4, 0xf, RZ, 0xc0, !PT ;  /* 0x0000000f04137812 */ /* 0x000fe200078ec0ff */
[----:B------:R-:W-:Y:S01]  /*00f0*/  IMAD R6, R5, R4, RZ ;  /* 0x0000000405067224 */ /* 0x000fe200078e02ff */
[----:B--2---:R-:W-:-:S04]  /*0100*/  VIMNMX R10, PT, PT, R2, 0x1, !PT ;  /* 0x00000001020a7848 */ /* 0x004fc80007fe0100 */
[----:B------:R-:W-:-:S05]  /*0110*/  I2FP.F32.U32 R10, R10 ;  /* 0x0000000a000a7245 */ /* 0x000fca0000201000 */
[----:B------:R-:W-:Y:S05]  /*0120*/  @!P0 BRA `(.L_x_0) ;  /* 0x0000001000848947 */ /* 0x000fea0003800000 */
[----:B------:R-:W0:Y:S01]  /*0130*/  LDCU.64 UR6, c[0x0][0x3b0] ;  /* 0x00007600ff0677ac */ /* 0x000e220008000a00 */
[----:B------:R-:W-:Y:S02]  /*0140*/  LOP3.LUT R7, R4, 0x7ffffff0, RZ, 0xc0, !PT ;  /* 0x7ffffff004077812 */ /* 0x000fe400078ec0ff */
[----:B------:R-:W-:Y:S01]  /*0150*/  MOV R18, R6 ;  /* 0x0000000600127202 */ /* 0x000fe20000000f00 */
[----:B------:R-:W1:Y:S01]  /*0160*/  LDCU.64 UR4, c[0x0][0x388] ;  /* 0x00007100ff0477ac */ /* 0x000e620008000a00 */
[----:B------:R-:W-:Y:S01]  /*0170*/  IADD3 R16, PT, PT, -R7, RZ, RZ ;  /* 0x000000ff07107210 */ /* 0x000fe20007ffe1ff */
[----:B0-----:R-:W-:Y:S02]  /*0180*/  UIADD3 UR6, UP0, UPT, UR6, 0x20, URZ ;  /* 0x0000002006067890 */ /* 0x001fe4000ff1e0ff */
[----:B-1----:R-:W-:Y:S02]  /*0190*/  UIADD3 UR4, UP1, UPT, UR4, 0x20, URZ ;  /* 0x0000002004047890 */ /* 0x002fe4000ff3e0ff */
[----:B------:R-:W-:-:S02]  /*01a0*/  UIADD3.X UR7, UPT, UPT, URZ, UR7, URZ, UP0, !UPT ;  /* 0x00000007ff077290 */ /* 0x000fc400087fe4ff */
[----:B------:R-:W-:-:S12]  /*01b0*/  UIADD3.X UR5, UPT, UPT, URZ, UR5, URZ, UP1, !UPT ;  /* 0x00000005ff057290 */ /* 0x000fd80008ffe4ff */
.L_x_33:
[----:B------:R-:W-:Y:S02]  /*01c0*/  MOV R14, UR6 ;  /* 0x00000006000e7c02 */ /* 0x000fe40008000f00 */
[----:B------:R-:W-:-:S03]  /*01d0*/  MOV R15, UR7 ;  /* 0x00000007000f7c02 */ /* 0x000fc60008000f00 */
[----:B------:R-:W-:-:S05]  /*01e0*/  IMAD.WIDE R14, R18, 0x4, R14 ;  /* 0x00000004120e7825 */ /* 0x000fca00078e020e */
[----:B------:R-:W2:Y:S01]  /*01f0*/  LDG.E R3, desc[UR8][R14.64+-0x20] ;  /* 0xffffe0080e037981 */ /* 0x000ea2000c1e1900 */
[----:B0-----:R-:W0:Y:S01]  /*0200*/  MUFU.RCP R5, R10 ;  /* 0x0000000a00057308 */ /* 0x001e220000001000 */
[----:B------:R-:W-:Y:S01]  /*0210*/  MOV R8, UR4 ;  /* 0x0000000400087c02 */ /* 0x000fe20008000f00 */
[----:B------:R-:W-:Y:S01]  /*0220*/  IMAD.U32 R9, RZ, RZ, UR5 ;  /* 0x00000005ff097e24 */ /* 0x000fe2000f8e00ff */
[----:B------:R-:W-:Y:S01]  /*0230*/  IADD3 R16, PT, PT, R16, 0x10, RZ ;  /* 0x0000001010107810 */ /* 0x000fe20007ffe0ff */
[----:B------:R-:W-:Y:S02]  /*0240*/  BSSY.RECONVERGENT B2, `(.L_x_1) ;  /* 0x000000e000027945 */ /* 0x000fe40003800200 */
[----:B------:R-:W-:Y:S01]  /*0250*/  IMAD.WIDE R8, R18, 0x4, R8 ;  /* 0x0000000412087825 */ /* 0x000fe200078e0208 */
[----:B------:R-:W-:-:S03]  /*0260*/  ISETP.NE.AND P2, PT, R16, RZ, PT ;  /* 0x000000ff1000720c */ /* 0x000fc60003f45270 */
[----:B0-----:R-:W-:-:S04]  /*0270*/  FFMA R0, -R10, R5, 1 ;  /* 0x3f8000000a007423 */ /* 0x001fc80000000105 */
[----:B------:R-:W-:Y:S01]  /*0280*/  FFMA R0, R5, R0, R5 ;  /* 0x0000000005007223 */ /* 0x000fe20000000005 */
[----:B--2---:R-:W0:Y:S03]  /*0290*/  FCHK P0, R3, R10 ;  /* 0x0000000a03007302 */ /* 0x004e260000000000 */
[----:B------:R-:W-:-:S04]  /*02a0*/  FFMA R5, R3, R0, RZ ;  /* 0x0000000003057223 */ /* 0x000fc800000000ff */
[----:B------:R-:W-:-:S04]  /*02b0*/  FFMA R2, -R10, R5, R3 ;  /* 0x000000050a027223 */ /* 0x000fc80000000103 */
[----:B------:R-:W-:Y:S01]  /*02c0*/  FFMA R5, R0, R2, R5 ;  /* 0x0000000200057223 */ /* 0x000fe20000000005 */
[----:B0-----:R-:W-:Y:S06]  /*02d0*/  @!P0 BRA `(.L_x_2) ;  /* 0x0000000000108947 */ /* 0x001fec0003800000 */
[----:B------:R-:W-:Y:S02]  /*02e0*/  MOV R0, R10 ;  /* 0x0000000a00007202 */ /* 0x000fe40000000f00 */
[----:B------:R-:W-:-:S07]  /*02f0*/  MOV R2, 0x310 ;  /* 0x0000031000027802 */ /* 0x000fce0000000f00 */
[----:B------:R-:W-:Y:S05]  /*0300*/  CALL.REL.NOINC `($__internal_0_$__cuda_sm3x_div_rn_noftz_f32_slowpath) ;  /* 0x0000002000047944 */ /* 0x000fea0003c00000 */
[----:B------:R-:W-:-:S07]  /*0310*/  MOV R5, R0 ;  /* 0x0000000000057202 */ /* 0x000fce0000000f00 */
.L_x_2:
[----:B------:R-:W-:Y:S05]  /*0320*/  BSYNC.RECONVERGENT B2 ;  /* 0x0000000000027941 */ /* 0x000fea0003800200 */
.L_x_1:
[----:B------:R0:W-:Y:S04]  /*0330*/  STG.E desc[UR8][R8.64+-0x20], R5 ;  /* 0xffffe00508007986 */ /* 0x0001e8000c101908 */
[----:B------:R-:W2:Y:S01]  /*0340*/  LDG.E R11, desc[UR8][R14.64+-0x1c] ;  /* 0xffffe4080e0b7981 */ /* 0x000ea2000c1e1900 */
[----:B------:R-:W1:Y:S01]  /*0350*/  MUFU.RCP R3, R10 ;  /* 0x0000000a00037308 */ /* 0x000e620000001000 */
[----:B------:R-:W-:Y:S01]  /*0360*/  BSSY.RECONVERGENT B2, `(.L_x_3) ;  /* 0x000000d000027945 */ /* 0x000fe20003800200 */
[----:B-1----:R-:W-:-:S04]  /*0370*/  FFMA R0, -R10, R3, 1 ;  /* 0x3f8000000a007423 */ /* 0x002fc80000000103 */
[----:B------:R-:W-:Y:S02]  /*0380*/  FFMA R0, R3, R0, R3 ;  /* 0x0000000003007223 */ /* 0x000fe40000000003 */
[----:B--2---:R-:W1:Y:S02]  /*0390*/  FCHK P0, R11, R10 ;  /* 0x0000000a0b007302 */ /* 0x004e640000000000 */
[----:B------:R-:W-:-:S04]  /*03a0*/  FFMA R3, R0, R11, RZ ;  /* 0x0000000b00037223 */ /* 0x000fc800000000ff */
[----:B------:R-:W-:-:S04]  /*03b0*/  FFMA R2, -R10, R3, R11 ;  /* 0x000000030a027223 */ /* 0x000fc8000000010b */
[----:B------:R-:W-:Y:S01]  /*03c0*/  FFMA R3, R0, R2, R3 ;  /* 0x0000000200037223 */ /* 0x000fe20000000003 */
[----:B01----:R-:W-:Y:S06]  /*03d0*/  @!P0 BRA `(.L_x_4) ;  /* 0x0000000000148947 */ /* 0x003fec0003800000 */
[----:B------:R-:W-:Y:S02]  /*03e0*/  MOV R3, R11 ;  /* 0x0000000b00037202 */ /* 0x000fe40000000f00 */
[----:B------:R-:W-:Y:S02]  /*03f0*/  MOV R0, R10 ;  /* 0x0000000a00007202 */ /* 0x000fe40000000f00 */
[----:B------:R-:W-:-:S07]  /*0400*/  MOV R2, 0x420 ;  /* 0x0000042000027802 */ /* 0x000fce0000000f00 */
[----:B------:R-:W-:Y:S05]  /*0410*/  CALL.REL.NOINC `($__internal_0_$__cuda_sm3x_div_rn_noftz_f32_slowpath) ;  /* 0x0000001c00c07944 */ /* 0x000fea0003c00000 */
[----:B------:R-:W-:-:S07]  /*0420*/  MOV R3, R0 ;  /* 0x0000000000037202 */ /* 0x000fce0000000f00 */
.L_x_4:
[----:B------:R-:W-:Y:S05]  /*0430*/  BSYNC.RECONVERGENT B2 ;  /* 0x0000000000027941 */ /* 0x000fea0003800200 */
.L_x_3:
        /* <DEDUP_REMOVED lines=11> */
[----:B------:R-:W-:Y:S01]  /*04f0*/  MOV R3, R11 ;  /* 0x0000000b00037202 */ /* 0x000fe20000000f00 */
[----:B------:R-:W-:Y:S01]  /*0500*/  IMAD.MOV.U32 R0, RZ, RZ, R10 ;  /* 0x000000ffff007224 */ /* 0x000fe200078e000a */
[----:B------:R-:W-:-:S07]  /*0510*/  MOV R2, 0x530 ;  /* 0x0000053000027802 */ /* 0x000fce0000000f00 */
[----:B------:R-:W-:Y:S05]  /*0520*/  CALL.REL.NOINC `($__internal_0_$__cuda_sm3x_div_rn_noftz_f32_slowpath) ;  /* 0x0000001c007c7944 */ /* 0x000fea0003c00000 */
[----:B------:R-:W-:-:S07]  /*0530*/  MOV R5, R0 ;  /* 0x0000000000057202 */ /* 0x000fce0000000f00 */
.L_x_6:
[----:B------:R-:W-:Y:S05]  /*0540*/  BSYNC.RECONVERGENT B2 ;  /* 0x0000000000027941 */ /* 0x000fea0003800200 */
.L_x_5:
        /* <DEDUP_REMOVED lines=16> */
.L_x_8:
[----:B------:R-:W-:Y:S05]  /*0650*/  BSYNC.RECONVERGENT B2 ;  /* 0x0000000000027941 */ /* 0x000fea0003800200 */
.L_x_7:
        /* <DEDUP_REMOVED lines=15> */
[----:B------:R-:W-:-:S07]  /*0750*/  IMAD.MOV.U32 R5, RZ, RZ, R0 ;  /* 0x000000ffff057224 */ /* 0x000fce00078e0000 */
.L_x_10:
[----:B------:R-:W-:Y:S05]  /*0760*/  BSYNC.RECONVERGENT B2 ;  /* 0x0000000000027941 */ /* 0x000fea0003800200 */
.L_x_9:
        /* <DEDUP_REMOVED lines=16> */
.L_x_12:
[----:B------:R-:W-:Y:S05]  /*0870*/  BSYNC.RECONVERGENT B2 ;  /* 0x0000000000027941 */ /* 0x000fea0003800200 */
.L_x_11:
        /* <DEDUP_REMOVED lines=16> */
.L_x_14:
[----:B------:R-:W-:Y:S05]  /*0980*/  BSYNC.RECONVERGENT B2 ;  /* 0x0000000000027941 */ /* 0x000fea0003800200 */
.L_x_13:
        /* <DEDUP_REMOVED lines=11> */
[----:B------:R-:W-:Y:S01]  /*0a40*/  IMAD.MOV.U32 R3, RZ, RZ, R11 ;  /* 0x000000ffff037224 */ /* 0x000fe200078e000b */
[----:B------:R-:W-:Y:S02]  /*0a50*/  MOV R0, R10 ;  /* 0x0000000a00007202 */ /* 0x000fe40000000f00 */
[----:B------:R-:W-:-:S07]  /*0a60*/  MOV R2, 0xa80 ;  /* 0x00000a8000027802 */ /* 0x000fce0000000f00 */
[----:B------:R-:W-:Y:S05]  /*0a70*/  CALL.REL.NOINC `($__internal_0_$__cuda_sm3x_div_rn_noftz_f32_slowpath) ;  /* 0x0000001800287944 */ /* 0x000fea0003c00000 */
[----:B------:R-:W-:-:S07]  /*0a80*/  MOV R3, R0 ;  /* 0x0000000000037202 */ /* 0x000fce0000000f00 */
.L_x_16:
[----:B------:R-:W-:Y:S05]  /*0a90*/  BSYNC.RECONVERGENT B2 ;  /* 0x0000000000027941 */ /* 0x000fea0003800200 */
.L_x_15:
        /* <DEDUP_REMOVED lines=16> */
.L_x_18:
[----:B------:R-:W-:Y:S05]  /*0ba0*/  BSYNC.RECONVERGENT B2 ;  /* 0x0000000000027941 */ /* 0x000fea0003800200 */
.L_x_17:
        /* <DEDUP_REMOVED lines=16> */
.L_x_20:
[----:B------:R-:W-:Y:S05]  /*0cb0*/  BSYNC.RECONVERGENT B2 ;  /* 0x0000000000027941 */ /* 0x000fea0003800200 */
.L_x_19:
        /* <DEDUP_REMOVED lines=16> */
.L_x_22:
[----:B------:R-:W-:Y:S05]  /*0dc0*/  BSYNC.RECONVERGENT B2 ;  /* 0x0000000000027941 */ /* 0x000fea0003800200 */
.L_x_21:
        /* <DEDUP_REMOVED lines=16> */
.L_x_24:
[----:B------:R-:W-:Y:S05]  /*0ed0*/  BSYNC.RECONVERGENT B2 ;  /* 0x0000000000027941 */ /* 0x000fea0003800200 */
.L_x_23:
        /* <DEDUP_REMOVED lines=16> */
.L_x_26:
[----:B------:R-:W-:Y:S05]  /*0fe0*/  BSYNC.RECONVERGENT B2 ;  /* 0x0000000000027941 */ /* 0x000fea0003800200 */
.L_x_25:
        /* <DEDUP_REMOVED lines=16> */
.L_x_28:
[----:B------:R-:W-:Y:S05]  /*10f0*/  BSYNC.RECONVERGENT B2 ;  /* 0x0000000000027941 */ /* 0x000fea0003800200 */
.L_x_27:
        /* <DEDUP_REMOVED lines=16> */
.L_x_30:
[----:B------:R-:W-:Y:S05]  /*1200*/  BSYNC.RECONVERGENT B2 ;  /* 0x0000000000027941 */ /* 0x000fea0003800200 */
.L_x_29:
        /* <DEDUP_REMOVED lines=15> */
.L_x_32:
[----:B------:R-:W-:Y:S05]  /*1300*/  BSYNC.RECONVERGENT B2 ;  /* 0x0000000000027941 */ /* 0x000fea0003800200 */
.L_x_31:
[----:B------:R0:W-:Y:S01]  /*1310*/  STG.E desc[UR8][R8.64+0x1c], R0 ;  /* 0x00001c0008007986 */ /* 0x0001e2000c101908 */
[----:B------:R-:W-:Y:S01]  /*1320*/  IADD3 R18, PT, PT, R18, 0x10, RZ ;  /* 0x0000001012127810 */ /* 0x000fe20007ffe0ff */
[----:B------:R-:W-:Y:S06]  /*1330*/  @P2 BRA `(.L_x_33) ;  /* 0xffffffec00a02947 */ /* 0x000fec000383ffff */
.L_x_0:
[----:B------:R-:W-:-:S13]  /*1340*/  ISETP.NE.AND P0, PT, R19, RZ, PT ;  /* 0x000000ff1300720c */ /* 0x000fda0003f05270 */
[----:B------:R-:W-:Y:S05]  /*1350*/  @!P0 EXIT ;  /* 0x000000000000894d */ /* 0x000fea0003800000 */
[----:B------:R-:W1:Y:S01]  /*1360*/  LDCU UR4, c[0x0][0x39c] ;  /* 0x00007380ff0477ac */ /* 0x000e620008000800 */
[----:B------:R-:W-:Y:S01]  /*1370*/  ISETP.GE.U32.AND P0, PT, R19, 0x8, PT ;  /* 0x000000081300780c */ /* 0x000fe20003f06070 */
[----:B-1----:R-:W-:-:S12]  /*1380*/  ULOP3.LUT UR4, UR4, 0x7, URZ, 0xc0, !UPT ;  /* 0x0000000704047892 */ /* 0x002fd8000f8ec0ff */
[----:B------:R-:W-:Y:S05]  /*1390*/  @!P0 BRA `(.L_x_34) ;  /* 0x0000000800348947 */ /* 0x000fea0003800000 */
[----:B------:R-:W1:Y:S01]  /*13a0*/  LDC.64 R14, c[0x0][0x3b0] ;  /* 0x0000ec00ff0e7b82 */ /* 0x000e620000000a00 */
[----:B0-----:R-:W-:-:S05]  /*13b0*/  IADD3 R8, PT, PT, R6, R7, RZ ;  /* 0x0000000706087210 */ /* 0x001fca0007ffe0ff */
[----:B-1----:R-:W-:-:S05]  /*13c0*/  IMAD.WIDE R14, R8, 0x4, R14 ;  /* 0x00000004080e7825 */ /* 0x002fca00078e020e */
[----:B------:R-:W2:Y:S01]  /*13d0*/  LDG.E R9, desc[UR8][R14.64] ;  /* 0x000000080e097981 */ /* 0x000ea2000c1e1900 */
[----:B------:R-:W0:Y:S01]  /*13e0*/  MUFU.RCP R3, R10 ;  /* 0x0000000a00037308 */ /* 0x000e220000001000 */
[----:B------:R-:W-:Y:S01]  /*13f0*/  BSSY.RECONVERGENT B2, `(.L_x_35) ;  /* 0x000000d000027945 */ /* 0x000fe20003800200 */
[----:B0-----:R-:W-:-:S04]  /*1400*/  FFMA R0, -R10, R3, 1 ;  /* 0x3f8000000a007423 */ /* 0x001fc80000000103 */
[----:B------:R-:W-:Y:S02]  /*1410*/  FFMA R0, R3, R0, R3 ;  /* 0x0000000003007223 */ /* 0x000fe40000000003 */
[----:B--2---:R-:W0:Y:S02]  /*1420*/  FCHK P0, R9, R10 ;  /* 0x0000000a09007302 */ /* 0x004e240000000000 */
[----:B------:R-:W-:-:S04]  /*1430*/  FFMA R3, R0, R9, RZ ;  /* 0x0000000900037223 */ /* 0x000fc800000000ff */
[----:B------:R-:W-:-:S04]  /*1440*/  FFMA R2, -R10, R3, R9 ;  /* 0x000000030a027223 */ /* 0x000fc80000000109 */
[----:B------:R-:W-:Y:S01]  /*1450*/  FFMA R5, R0, R2, R3 ;  /* 0x0000000200057223 */ /* 0x000fe20000000003 */
[----:B0-----:R-:W-:Y:S06]  /*1460*/  @!P0 BRA `(.L_x_36) ;  /* 0x0000000000148947 */ /* 0x001fec0003800000 */
[----:B------:R-:W-:Y:S01]  /*1470*/  IMAD.MOV.U32 R3, RZ, RZ, R9 ;  /* 0x000000ffff037224 */ /* 0x000fe200078e0009 */
[----:B------:R-:W-:Y:S02]  /*1480*/  MOV R0, R10 ;  /* 0x0000000a00007202 */ /* 0x000fe40000000f00 */
[----:B------:R-:W-:-:S07]  /*1490*/  MOV R2, 0x14b0 ;  /* 0x000014b000027802 */ /* 0x000fce0000000f00 */
[----:B------:R-:W-:Y:S05]  /*14a0*/  CALL.REL.NOINC `($__internal_0_$__cuda_sm3x_div_rn_noftz_f32_slowpath) ;  /* 0x0000000c009c7944 */ /* 0x000fea0003c00000 */
[----:B------:R-:W-:-:S07]  /*14b0*/  MOV R5, R0 ;  /* 0x0000000000057202 */ /* 0x000fce0000000f00 */
.L_x_36:
[----:B------:R-:W-:Y:S05]  /*14c0*/  BSYNC.RECONVERGENT B2 ;  /* 0x0000000000027941 */ /* 0x000fea0003800200 */
.L_x_35:
[----:B------:R-:W0:Y:S02]  /*14d0*/  LDC.64 R2, c[0x0][0x388] ;  /* 0x0000e200ff027b82 */ /* 0x000e240000000a00 */
[----:B0-----:R-:W-:-:S05]  /*14e0*/  IMAD.WIDE R8, R8, 0x4, R2 ;  /* 0x0000000408087825 */ /* 0x001fca00078e0202 */
        /* <DEDUP_REMOVED lines=16> */
.L_x_38:
[----:B------:R-:W-:Y:S05]  /*15f0*/  BSYNC.RECONVERGENT B2 ;  /* 0x0000000000027941 */ /* 0x000fea0003800200 */
.L_x_37:
        /* <DEDUP_REMOVED lines=16> */
.L_x_40:
[----:B------:R-:W-:Y:S05]  /*1700*/  BSYNC.RECONVERGENT B2 ;  /* 0x0000000000027941 */ /* 0x000fea0003800200 */
.L_x_39:
        /* <DEDUP_REMOVED lines=16> */
.L_x_42:
[----:B------:R-:W-:Y:S05]  /*1810*/  BSYNC.RECONVERGENT B2 ;  /* 0x0000000000027941 */ /* 0x000fea0003800200 */
.L_x_41:
        /* <DEDUP_REMOVED lines=16> */
.L_x_44:
[----:B------:R-:W-:Y:S05]  /*1920*/  BSYNC.RECONVERGENT B2 ;  /* 0x0000000000027941 */ /* 0x000fea0003800200 */
.L_x_43:
        /* <DEDUP_REMOVED lines=16> */
.L_x_46:
[----:B------:R-:W-:Y:S05]  /*1a30*/  BSYNC.RECONVERGENT B2 ;  /* 0x0000000000027941 */ /* 0x000fea0003800200 */
.L_x_45:
        /* <DEDUP_REMOVED lines=16> */
.L_x_48:
[----:B------:R-:W-:Y:S05]  /*1b40*/  BSYNC.RECONVERGENT B2 ;  /* 0x0000000000027941 */ /* 0x000fea0003800200 */
.L_x_47:
        /* <DEDUP_REMOVED lines=15> */
.L_x_50:
[----:B------:R-:W-:Y:S05]  /*1c40*/  BSYNC.RECONVERGENT B2 ;  /* 0x0000000000027941 */ /* 0x000fea0003800200 */
.L_x_49:
[----:B------:R1:W-:Y:S01]  /*1c50*/  STG.E desc[UR8][R8.64+0x1c], R0 ;  /* 0x00001c0008007986 */ /* 0x0003e2000c101908 */
[----:B------:R-:W-:-:S07]  /*1c60*/  IADD3 R7, PT, PT, R7, 0x8, RZ ;  /* 0x0000000807077810 */ /* 0x000fce0007ffe0ff */
.L_x_34:
[----:B------:R-:W-:-:S13]  /*1c70*/  ISETP.NE.AND P0, PT, RZ, UR4, PT ;  /* 0x00000004ff007c0c */ /* 0x000fda000bf05270 */
[----:B------:R-:W-:Y:S05]  /*1c80*/  @!P0 EXIT ;  /* 0x000000000000894d */ /* 0x000fea0003800000 */
[----:B------:R-:W2:Y:S01]  /*1c90*/  LDCU UR5, c[0x0][0x39c] ;  /* 0x00007380ff0577ac */ /* 0x000ea20008000800 */
[----:B------:R-:W-:Y:S02]  /*1ca0*/  UISETP.GE.U32.AND UP0, UPT, UR4, 0x4, UPT ;  /* 0x000000040400788c */ /* 0x000fe4000bf06070 */
[----:B--2---:R-:W-:-:S07]  /*1cb0*/  ULOP3.LUT UR5, UR5, 0x3, URZ, 0xc0, !UPT ;  /* 0x0000000305057892 */ /* 0x004fce000f8ec0ff */
[----:B------:R-:W-:Y:S05]  /*1cc0*/  BRA.U !UP0, `(.L_x_51) ;  /* 0x0000000508247547 */ /* 0x000fea000b800000 */
[----:B01----:R-:W0:Y:S01]  /*1cd0*/  LDC.64 R8, c[0x0][0x3b0] ;  /* 0x0000ec00ff087b82 */ /* 0x003e220000000a00 */
[----:B------:R-:W-:-:S04]  /*1ce0*/  IMAD.IADD R14, R6, 0x1, R7 ;  /* 0x00000001060e7824 */ /* 0x000fc800078e0207 */
[----:B0-----:R-:W-:-:S05]  /*1cf0*/  IMAD.WIDE R8, R14, 0x4, R8 ;  /* 0x000000040e087825 */ /* 0x001fca00078e0208 */
        /* <DEDUP_REMOVED lines=10> */
[----:B------:R-:W-:Y:S02]  /*1da0*/  MOV R3, R11 ;  /* 0x0000000b00037202 */ /* 0x000fe40000000f00 */
[----:B------:R-:W-:Y:S02]  /*1db0*/  MOV R0, R10 ;  /* 0x0000000a00007202 */ /* 0x000fe40000000f00 */
[----:B------:R-:W-:-:S07]  /*1dc0*/  MOV R2, 0x1de0 ;  /* 0x00001de000027802 */ /* 0x000fce0000000f00 */
[----:B------:R-:W-:Y:S05]  /*1dd0*/  CALL.REL.NOINC `($__internal_0_$__cuda_sm3x_div_rn_noftz_f32_slowpath) ;  /* 0x0000000400507944 */ /* 0x000fea0003c00000 */
[----:B------:R-:W-:-:S07]  /*1de0*/  MOV R5, R0 ;  /* 0x0000000000057202 */ /* 0x000fce0000000f00 */
.L_x_53:
[----:B------:R-:W-:Y:S05]  /*1df0*/  BSYNC.RECONVERGENT B2 ;  /* 0x0000000000027941 */ /* 0x000fea0003800200 */
.L_x_52:
        /* <DEDUP_REMOVED lines=18> */
.L_x_55:
[----:B------:R-:W-:Y:S05]  /*1f20*/  BSYNC.RECONVERGENT B2 ;  /* 0x0000000000027941 */ /* 0x000fea0003800200 */
.L_x_54:
        /* <DEDUP_REMOVED lines=16> */
.L_x_57:
[----:B------:R-:W-:Y:S05]  /*2030*/  BSYNC.RECONVERGENT B2 ;  /* 0x0000000000027941 */ /* 0x000fea0003800200 */
.L_x_56:
        /* <DEDUP_REMOVED lines=15> */
.L_x_59:
[----:B------:R-:W-:Y:S05]  /*2130*/  BSYNC.RECONVERGENT B2 ;  /* 0x0000000000027941 */ /* 0x000fea0003800200 */
.L_x_58:
[----:B------:R2:W-:Y:S01]  /*2140*/  STG.E desc[UR8][R14.64+0xc], R0 ;  /* 0x00000c000e007986 */ /* 0x0005e2000c101908 */
[----:B------:R-:W-:-:S07]  /*2150*/  IADD3 R7, PT, PT, R7, 0x4, RZ ;  /* 0x0000000407077810 */ /* 0x000fce0007ffe0ff */
.L_x_51:
[----:B------:R-:W-:-:S13]  /*2160*/  ISETP.NE.AND P0, PT, RZ, UR5, PT ;  /* 0x00000005ff007c0c */ /* 0x000fda000bf05270 */
[----:B------:R-:W-:Y:S05]  /*2170*/  @!P0 EXIT ;  /* 0x000000000000894d */ /* 0x000fea0003800000 */
[----:B--2---:R-:W2:Y:S01]  /*2180*/  LDC.64 R14, c[0x0][0x388] ;  /* 0x0000e200ff0e7b82 */ /* 0x004ea20000000a00 */
[----:B------:R-:W-:Y:S01]  /*2190*/  IADD3 R19, PT, PT, R6, R7, RZ ;  /* 0x0000000706137210 */ /* 0x000fe20007ffe0ff */
[----:B------:R-:W-:-:S06]  /*21a0*/  UIADD3 UR4, UPT, UPT, -UR5, URZ, URZ ;  /* 0x000000ff05047290 */ /* 0x000fcc000fffe1ff */
[----:B01----:R-:W0:Y:S06]  /*21b0*/  LDC.64 R8, c[0x0][0x3b0] ;  /* 0x0000ec00ff087b82 */ /* 0x003e2c0000000a00 */
.L_x_62:
[----:B0-----:R-:W-:-:S06]  /*21c0*/  IMAD.WIDE R2, R19, 0x4, R8 ;  /* 0x0000000413027825 */ /* 0x001fcc00078e0208 */
[----:B------:R-:W3:Y:S01]  /*21d0*/  LDG.E R3, desc[UR8][R2.64] ;  /* 0x0000000802037981 */ /* 0x000ee2000c1e1900 */
[----:B------:R-:W0:Y:S01]  /*21e0*/  MUFU.RCP R5, R10 ;  /* 0x0000000a00057308 */ /* 0x000e220000001000 */
[----:B------:R-:W-:Y:S01]  /*21f0*/  UIADD3 UR4, UPT, UPT, UR4, 0x1, URZ ;  /* 0x0000000104047890 */ /* 0x000fe2000fffe0ff */
[----:B------:R-:W-:Y:S01]  /*2200*/  BSSY.RECONVERGENT B2, `(.L_x_60) ;  /* 0x000000d000027945 */ /* 0x000fe20003800200 */
[----:B-12---:R-:W-:Y:S02]  /*2210*/  IMAD.WIDE R6, R19, 0x4, R14 ;  /* 0x0000000413067825 */ /* 0x006fe400078e020e */
[----:B------:R-:W-:Y:S02]  /*2220*/  UISETP.NE.AND UP0, UPT, UR4, URZ, UPT ;  /* 0x000000ff0400728c */ /* 0x000fe4000bf05270 */
[----:B0-----:R-:W-:-:S04]  /*2230*/  FFMA R0, -R10, R5, 1 ;  /* 0x3f8000000a007423 */ /* 0x001fc80000000105 */
[----:B------:R-:W-:Y:S01]  /*2240*/  FFMA R0, R5, R0, R5 ;  /* 0x0000000005007223 */ /* 0x000fe20000000005 */
[----:B---3--:R-:W0:Y:S03]  /*2250*/  FCHK P0, R3, R10 ;  /* 0x0000000a03007302 */ /* 0x008e260000000000 */
[----:B------:R-:W-:-:S04]  /*2260*/  FFMA R5, R0, R3, RZ ;  /* 0x0000000300057223 */ /* 0x000fc800000000ff */
[----:B------:R-:W-:-:S04]  /*2270*/  FFMA R4, -R10, R5, R3 ;  /* 0x000000050a047223 */ /* 0x000fc80000000103 */
[----:B------:R-:W-:Y:S01]  /*2280*/  FFMA R0, R0, R4, R5 ;  /* 0x0000000400007223 */ /* 0x000fe20000000005 */
[----:B0-----:R-:W-:Y:S06]  /*2290*/  @!P0 BRA `(.L_x_61) ;  /* 0x00000000000c8947 */ /* 0x001fec0003800000 */
[----:B------:R-:W-:Y:S02]  /*22a0*/  MOV R0, R10 ;  /* 0x0000000a00007202 */ /* 0x000fe40000000f00 */
[----:B------:R-:W-:-:S07]  /*22b0*/  MOV R2, 0x22d0 ;  /* 0x000022d000027802 */ /* 0x000fce0000000f00 */
[----:B------:R-:W-:Y:S05]  /*22c0*/  CALL.REL.NOINC `($__internal_0_$__cuda_sm3x_div_rn_noftz_f32_slowpath) ;  /* 0x0000000000147944 */ /* 0x000fea0003c00000 */
.L_x_61:
[----:B------:R-:W-:Y:S05]  /*22d0*/  BSYNC.RECONVERGENT B2 ;  /* 0x0000000000027941 */ /* 0x000fea0003800200 */
.L_x_60:
[----:B------:R1:W-:Y:S01]  /*22e0*/  STG.E desc[UR8][R6.64], R0 ;  /* 0x0000000006007986 */ /* 0x0003e2000c101908 */
[----:B------:R-:W-:Y:S01]  /*22f0*/  IADD3 R19, PT, PT, R19, 0x1, RZ ;  /* 0x0000000113137810 */ /* 0x000fe20007ffe0ff */
[----:B------:R-:W-:Y:S06]  /*2300*/  BRA.U UP0, `(.L_x_62) ;  /* 0xfffffffd00ac7547 */ /* 0x000fec000b83ffff */
[----:B------:R-:W-:Y:S05]  /*2310*/  EXIT ;  /* 0x000000000000794d */ /* 0x000fea0003800000 */
        .weak           $__internal_0_$__cuda_sm3x_div_rn_noftz_f32_slowpath
        .type           $__internal_0_$__cuda_sm3x_div_rn_noftz_f32_slowpath,@function
        .size           $__internal_0_$__cuda_sm3x_div_rn_noftz_f32_slowpath,(.L_x_106 - $__internal_0_$__cuda_sm3x_div_rn_noftz_f32_slowpath)
$__internal_0_$__cuda_sm3x_div_rn_noftz_f32_slowpath:
[----:B------:R-:W-:Y:S01]  /*2320*/  SHF.R.U32.HI R4, RZ, 0x17, R0 ;  /* 0x00000017ff047819 */ /* 0x000fe20000011600 */
[----:B------:R-:W-:Y:S01]  /*2330*/  BSSY.RECONVERGENT B0, `(.L_x_63) ;  /* 0x0000062000007945 */ /* 0x000fe20003800200 */
[----:B------:R-:W-:Y:S02]  /*2340*/  SHF.R.U32.HI R11, RZ, 0x17, R3 ;  /* 0x00000017ff0b7819 */ /* 0x000fe40000011603 */
[----:B------:R-:W-:Y:S02]  /*2350*/  LOP3.LUT R4, R4, 0xff, RZ, 0xc0, !PT ;  /* 0x000000ff04047812 */ /* 0x000fe400078ec0ff */
[----:B------:R-:W-:-:S03]  /*2360*/  LOP3.LUT R11, R11, 0xff, RZ, 0xc0, !PT ;  /* 0x000000ff0b0b7812 */ /* 0x000fc600078ec0ff */
[----:B------:R-:W-:Y:S01]  /*2370*/  VIADD R12, R4, 0xffffffff ;  /* 0xffffffff040c7836 */ /* 0x000fe20000000000 */
[----:B------:R-:W-:-:S04]  /*2380*/  IADD3 R13, PT, PT, R11, -0x1, RZ ;  /* 0xffffffff0b0d7810 */ /* 0x000fc80007ffe0ff */
[----:B------:R-:W-:-:S04]  /*2390*/  ISETP.GT.U32.AND P0, PT, R12, 0xfd, PT ;  /* 0x000000fd0c00780c */ /* 0x000fc80003f04070 */
[----:B------:R-:W-:-:S13]  /*23a0*/  ISETP.GT.U32.OR P0, PT, R13, 0xfd, P0 ;  /* 0x000000fd0d00780c */ /* 0x000fda0000704470 */
[----:B------:R-:W-:Y:S01]  /*23b0*/  @!P0 MOV R5, RZ ;  /* 0x000000ff00058202 */ /* 0x000fe20000000f00 */
[----:B------:R-:W-:Y:S06]  /*23c0*/  @!P0 BRA `(.L_x_64) ;  /* 0x00000000005c8947 */ /* 0x000fec0003800000 */
[----:B------:R-:W-:Y:S02]  /*23d0*/  FSETP.GTU.FTZ.AND P0, PT, |R3|, +INF , PT ;  /* 0x7f8000000300780b */ /* 0x000fe40003f1c200 */
[----:B------:R-:W-:-:S04]  /*23e0*/  FSETP.GTU.FTZ.AND P1, PT, |R0|, +INF , PT ;  /* 0x7f8000000000780b */ /* 0x000fc80003f3c200 */
[----:B------:R-:W-:-:S13]  /*23f0*/  PLOP3.LUT P0, PT, P0, P1, PT, 0xf8, 0x8f ;  /* 0x00000000008f781c */ /* 0x000fda0000703f70 */
[----:B------:R-:W-:Y:S05]  /*2400*/  @P0 BRA `(.L_x_65) ;  /* 0x00000004004c0947 */ /* 0x000fea0003800000 */
[----:B------:R-:W-:-:S13]  /*2410*/  LOP3.LUT P0, RZ, R0, 0x7fffffff, R3, 0xc8, !PT ;  /* 0x7fffffff00ff7812 */ /* 0x000fda000780c803 */
[----:B------:R-:W-:Y:S05]  /*2420*/  @!P0 BRA `(.L_x_66) ;  /* 0x00000004003c8947 */ /* 0x000fea0003800000 */
[C---:B------:R-:W-:Y:S02]  /*2430*/  FSETP.NEU.FTZ.AND P3, PT, |R3|.reuse, +INF , PT ;  /* 0x7f8000000300780b */ /* 0x040fe40003f7d200 */
[----:B------:R-:W-:Y:S02]  /*2440*/  FSETP.NEU.FTZ.AND P1, PT, |R0|, +INF , PT ;  /* 0x7f8000000000780b */ /* 0x000fe40003f3d200 */
[----:B------:R-:W-:-:S11]  /*2450*/  FSETP.NEU.FTZ.AND P0, PT, |R3|, +INF , PT ;  /* 0x7f8000000300780b */ /* 0x000fd60003f1d200 */
[----:B------:R-:W-:Y:S05]  /*2460*/  @!P1 BRA !P3, `(.L_x_66) ;  /* 0x00000004002c9947 */ /* 0x000fea0005800000 */
[----:B------:R-:W-:-:S04]  /*2470*/  LOP3.LUT P3, RZ, R3, 0x7fffffff, RZ, 0xc0, !PT ;  /* 0x7fffffff03ff7812 */ /* 0x000fc8000786c0ff */
[----:B------:R-:W-:-:S13]  /*2480*/  PLOP3.LUT P1, PT, P1, P3, PT, 0x2f, 0xf2 ;  /* 0x0000000000f2781c */ /* 0x000fda0000f26577 */
[----:B------:R-:W-:Y:S05]  /*2490*/  @P1 BRA `(.L_x_67) ;  /* 0x0000000400181947 */ /* 0x000fea0003800000 */
[----:B------:R-:W-:-:S04]  /*24a0*/  LOP3.LUT P1, RZ, R0, 0x7fffffff, RZ, 0xc0, !PT ;  /* 0x7fffffff00ff7812 */ /* 0x000fc8000782c0ff */
[----:B------:R-:W-:-:S13]  /*24b0*/  PLOP3.LUT P0, PT, P0, P1, PT, 0x2f, 0xf2 ;  /* 0x0000000000f2781c */ /* 0x000fda0000702577 */
[----:B------:R-:W-:Y:S05]  /*24c0*/  @P0 BRA `(.L_x_68) ;  /* 0x0000000400000947 */ /* 0x000fea0003800000 */
[----:B------:R-:W-:Y:S02]  /*24d0*/  ISETP.GE.AND P0, PT, R13, RZ, PT ;  /* 0x000000ff0d00720c */ /* 0x000fe40003f06270 */
[----:B------:R-:W-:-:S11]  /*24e0*/  ISETP.GE.AND P1, PT, R12, RZ, PT ;  /* 0x000000ff0c00720c */ /* 0x000fd60003f26270 */
[----:B------:R-:W-:Y:S01]  /*24f0*/  @P0 MOV R5, RZ ;  /* 0x000000ff00050202 */ /* 0x000fe20000000f00 */
[----:B------:R-:W-:Y:S01]  /*2500*/  @!P0 FFMA R3, R3, 1.84467440737095516160e+19, RZ ;  /* 0x5f80000003038823 */ /* 0x000fe200000000ff */
[----:B------:R-:W-:Y:S01]  /*2510*/  @!P0 MOV R5, 0xffffffc0 ;  /* 0xffffffc000058802 */ /* 0x000fe20000000f00 */
[----:B------:R-:W-:-:S03]  /*2520*/  @!P1 FFMA R0, R0, 1.84467440737095516160e+19, RZ ;  /* 0x5f80000000009823 */ /* 0x000fc600000000ff */
[----:B------:R-:W-:-:S07]  /*2530*/  @!P1 IADD3 R5, PT, PT, R5, 0x40, RZ ;  /* 0x0000004005059810 */ /* 0x000fce0007ffe0ff */
.L_x_64:
[----:B------:R-:W-:Y:S01]  /*2540*/  LEA R13, R4, 0xc0800000, 0x17 ;  /* 0xc0800000040d7811 */ /* 0x000fe200078eb8ff */
[----:B------:R-:W-:Y:S01]  /*2550*/  BSSY.RECONVERGENT B1, `(.L_x_69) ;  /* 0x0000036000017945 */ /* 0x000fe20003800200 */
[----:B------:R-:W-:Y:S02]  /*2560*/  IADD3 R11, PT, PT, R11, -0x7f, RZ ;  /* 0xffffff810b0b7810 */ /* 0x000fe40007ffe0ff */
[----:B------:R-:W-:Y:S02]  /*2570*/  IADD3 R20, PT, PT, -R13, R0, RZ ;  /* 0x000000000d147210 */ /* 0x000fe40007ffe1ff */
[C---:B------:R-:W-:Y:S01]  /*2580*/  IADD3 R4, PT, PT, R11.reuse, 0x7f, -R4 ;  /* 0x0000007f0b047810 */ /* 0x040fe20007ffe804 */
[----:B------:R-:W-:Y:S01]  /*2590*/  IMAD R0, R11, -0x800000, R3 ;  /* 0xff8000000b007824 */ /* 0x000fe200078e0203 */
[----:B------:R-:W0:Y:S01]  /*25a0*/  MUFU.RCP R12, R20 ;  /* 0x00000014000c7308 */ /* 0x000e220000001000 */
[----:B------:R-:W-:Y:S02]  /*25b0*/  FADD.FTZ R13, -R20, -RZ ;  /* 0x800000ff140d7221 */ /* 0x000fe40000010100 */
[----:B------:R-:W-:-:S02]  /*25c0*/  IMAD.IADD R5, R4, 0x1, R5 ;  /* 0x0000000104057824 */ /* 0x000fc400078e0205 */
[----:B0-----:R-:W-:-:S04]  /*25d0*/  FFMA R17, R12, R13, 1 ;  /* 0x3f8000000c117423 */ /* 0x001fc8000000000d */
[----:B------:R-:W-:-:S04]  /*25e0*/  FFMA R17, R12, R17, R12 ;  /* 0x000000110c117223 */ /* 0x000fc8000000000c */
[----:B------:R-:W-:-:S04]  /*25f0*/  FFMA R12, R0, R17, RZ ;  /* 0x00000011000c7223 */ /* 0x000fc800000000ff */
[----:B------:R-:W-:-:S04]  /*2600*/  FFMA R3, R13, R12, R0 ;  /* 0x0000000c0d037223 */ /* 0x000fc80000000000 */
[----:B------:R-:W-:-:S04]  /*2610*/  FFMA R12, R17, R3, R12 ;  /* 0x00000003110c7223 */ /* 0x000fc8000000000c */
[----:B------:R-:W-:-:S04]  /*2620*/  FFMA R13, R13, R12, R0 ;  /* 0x0000000c0d0d7223 */ /* 0x000fc80000000000 */
[----:B------:R-:W-:-:S05]  /*2630*/  FFMA R0, R17, R13, R12 ;  /* 0x0000000d11007223 */ /* 0x000fca000000000c */
[----:B------:R-:W-:-:S04]  /*2640*/  SHF.R.U32.HI R3, RZ, 0x17, R0 ;  /* 0x00000017ff037819 */ /* 0x000fc80000011600 */
[----:B------:R-:W-:-:S04]  /*2650*/  LOP3.LUT R4, R3, 0xff, RZ, 0xc0, !PT ;  /* 0x000000ff03047812 */ /* 0x000fc800078ec0ff */
[----:B------:R-:W-:-:S04]  /*2660*/  IADD3 R3, PT, PT, R4, R5, RZ ;  /* 0x0000000504037210 */ /* 0x000fc80007ffe0ff */
[----:B------:R-:W-:-:S04]  /*2670*/  IADD3 R4, PT, PT, R3, -0x1, RZ ;  /* 0xffffffff03047810 */ /* 0x000fc80007ffe0ff */
[----:B------:R-:W-:-:S13]  /*2680*/  ISETP.GE.U32.AND P0, PT, R4, 0xfe, PT ;  /* 0x000000fe0400780c */ /* 0x000fda0003f06070 */
[----:B------:R-:W-:Y:S05]  /*2690*/  @!P0 BRA `(.L_x_70) ;  /* 0x0000000000808947 */ /* 0x000fea0003800000 */
[----:B------:R-:W-:-:S13]  /*26a0*/  ISETP.GT.AND P0, PT, R3, 0xfe, PT ;  /* 0x000000fe0300780c */ /* 0x000fda0003f04270 */
[----:B------:R-:W-:Y:S05]  /*26b0*/  @P0 BRA `(.L_x_71) ;  /* 0x00000000006c0947 */ /* 0x000fea0003800000 */
[----:B------:R-:W-:-:S13]  /*26c0*/  ISETP.GE.AND P0, PT, R3, 0x1, PT ;  /* 0x000000010300780c */ /* 0x000fda0003f06270 */
[----:B------:R-:W-:Y:S05]  /*26d0*/  @P0 BRA `(.L_x_72) ;  /* 0x0000000000740947 */ /* 0x000fea0003800000 */
[----:B------:R-:W-:Y:S02]  /*26e0*/  ISETP.GE.AND P0, PT, R3, -0x18, PT ;  /* 0xffffffe80300780c */ /* 0x000fe40003f06270 */
[----:B------:R-:W-:-:S11]  /*26f0*/  LOP3.LUT R0, R0, 0x80000000, RZ, 0xc0, !PT ;  /* 0x8000000000007812 */ /* 0x000fd600078ec0ff */
[----:B------:R-:W-:Y:S05]  /*2700*/  @!P0 BRA `(.L_x_72) ;  /* 0x0000000000688947 */ /* 0x000fea0003800000 */
[-CC-:B------:R-:W-:Y:S01]  /*2710*/  FFMA.RZ R4, R17, R13.reuse, R12.reuse ;  /* 0x0000000d11047223 */ /* 0x180fe2000000c00c */
[----:B------:R-:W-:Y:S01]  /*2720*/  IADD3 R11, PT, PT, R3, 0x20, RZ ;  /* 0x00000020030b7810 */ /* 0x000fe20007ffe0ff */
[CCC-:B------:R-:W-:Y:S01]  /*2730*/  FFMA.RP R5, R17.reuse, R13.reuse, R12.reuse ;  /* 0x0000000d11057223 */ /* 0x1c0fe2000000800c */
[----:B------:R-:W-:Y:S01]  /*2740*/  FFMA.RM R12, R17, R13, R12 ;  /* 0x0000000d110c7223 */ /* 0x000fe2000000400c */
[C---:B------:R-:W-:Y:S02]  /*2750*/  ISETP.NE.AND P3, PT, R3.reuse, RZ, PT ;  /* 0x000000ff0300720c */ /* 0x040fe40003f65270 */
[----:B------:R-:W-:Y:S02]  /*2760*/  LOP3.LUT R4, R4, 0x7fffff, RZ, 0xc0, !PT ;  /* 0x007fffff04047812 */ /* 0x000fe400078ec0ff */
[----:B------:R-:W-:Y:S02]  /*2770*/  ISETP.NE.AND P1, PT, R3, RZ, PT ;  /* 0x000000ff0300720c */ /* 0x000fe40003f25270 */
[----:B------:R-:W-:-:S02]  /*2780*/  LOP3.LUT R4, R4, 0x800000, RZ, 0xfc, !PT ;  /* 0x0080000004047812 */ /* 0x000fc400078efcff */
[----:B------:R-:W-:Y:S02]  /*2790*/  IADD3 R3, PT, PT, -R3, RZ, RZ ;  /* 0x000000ff03037210 */ /* 0x000fe40007ffe1ff */
[----:B------:R-:W-:Y:S02]  /*27a0*/  SHF.L.U32 R11, R4, R11, RZ ;  /* 0x0000000b040b7219 */ /* 0x000fe400000006ff */
[----:B------:R-:W-:Y:S02]  /*27b0*/  FSETP.NEU.FTZ.AND P0, PT, R5, R12, PT ;  /* 0x0000000c0500720b */ /* 0x000fe40003f1d000 */
[----:B------:R-:W-:Y:S02]  /*27c0*/  SEL R3, R3, RZ, P3 ;  /* 0x000000ff03037207 */ /* 0x000fe40001800000 */
[----:B------:R-:W-:Y:S02]  /*27d0*/  ISETP.NE.AND P1, PT, R11, RZ, P1 ;  /* 0x000000ff0b00720c */ /* 0x000fe40000f25270 */
[----:B------:R-:W-:-:S02]  /*27e0*/  SHF.R.U32.HI R12, RZ, R3, R4 ;  /* 0x00000003ff0c7219 */ /* 0x000fc40000011604 */
[----:B------:R-:W-:Y:S02]  /*27f0*/  PLOP3.LUT P0, PT, P0, P1, PT, 0xf8, 0x8f ;  /* 0x00000000008f781c */ /* 0x000fe40000703f70 */
[----:B------:R-:W-:Y:S02]  /*2800*/  SHF.R.U32.HI R4, RZ, 0x1, R12 ;  /* 0x00000001ff047819 */ /* 0x000fe4000001160c */
[----:B------:R-:W-:-:S04]  /*2810*/  SEL R3, RZ, 0x1, !P0 ;  /* 0x00000001ff037807 */ /* 0x000fc80004000000 */
[----:B------:R-:W-:-:S04]  /*2820*/  LOP3.LUT R3, R3, 0x1, R4, 0xf8, !PT ;  /* 0x0000000103037812 */ /* 0x000fc800078ef804 */
[----:B------:R-:W-:-:S04]  /*2830*/  LOP3.LUT R3, R3, R12, RZ, 0xc0, !PT ;  /* 0x0000000c03037212 */ /* 0x000fc800078ec0ff */
[----:B------:R-:W-:-:S04]  /*2840*/  IADD3 R3, PT, PT, R4, R3, RZ ;  /* 0x0000000304037210 */ /* 0x000fc80007ffe0ff */
[----:B------:R-:W-:Y:S01]  /*2850*/  LOP3.LUT R0, R3, R0, RZ, 0xfc, !PT ;  /* 0x0000000003007212 */ /* 0x000fe200078efcff */
[----:B------:R-:W-:Y:S06]  /*2860*/  BRA `(.L_x_72) ;  /* 0x0000000000107947 */ /* 0x000fec0003800000 */
.L_x_71:
[----:B------:R-:W-:-:S04]  /*2870*/  LOP3.LUT R0, R0, 0x80000000, RZ, 0xc0, !PT ;  /* 0x8000000000007812 */ /* 0x000fc800078ec0ff */
[----:B------:R-:W-:Y:S01]  /*2880*/  LOP3.LUT R0, R0, 0x7f800000, RZ, 0xfc, !PT ;  /* 0x7f80000000007812 */ /* 0x000fe200078efcff */
[----:B------:R-:W-:Y:S06]  /*2890*/  BRA `(.L_x_72) ;  /* 0x0000000000047947 */ /* 0x000fec0003800000 */
.L_x_70:
[----:B------:R-:W-:-:S07]  /*28a0*/  LEA R0, R5, R0, 0x17 ;  /* 0x0000000005007211 */ /* 0x000fce00078eb8ff */
.L_x_72:
[----:B------:R-:W-:Y:S05]  /*28b0*/  BSYNC.RECONVERGENT B1 ;  /* 0x0000000000017941 */ /* 0x000fea0003800200 */
.L_x_69:
[----:B------:R-:W-:Y:S05]  /*28c0*/  BRA `(.L_x_73) ;  /* 0x0000000000207947 */ /* 0x000fea0003800000 */
.L_x_68:
[----:B------:R-:W-:-:S04]  /*28d0*/  LOP3.LUT R0, R0, 0x80000000, R3, 0x48, !PT ;  /* 0x8000000000007812 */ /* 0x000fc800078e4803 */
[----:B------:R-:W-:Y:S01]  /*28e0*/  LOP3.LUT R0, R0, 0x7f800000, RZ, 0xfc, !PT ;  /* 0x7f80000000007812 */ /* 0x000fe200078efcff */
[----:B------:R-:W-:Y:S06]  /*28f0*/  BRA `(.L_x_73) ;  /* 0x0000000000147947 */ /* 0x000fec0003800000 */
.L_x_67:
[----:B------:R-:W-:Y:S01]  /*2900*/  LOP3.LUT R0, R0, 0x80000000, R3, 0x48, !PT ;  /* 0x8000000000007812 */ /* 0x000fe200078e4803 */
[----:B------:R-:W-:Y:S06]  /*2910*/  BRA `(.L_x_73) ;  /* 0x00000000000c7947 */ /* 0x000fec0003800000 */
.L_x_66:
[----:B------:R-:W0:Y:S01]  /*2920*/  MUFU.RSQ R0, -QNAN ;  /* 0xffc0000000007908 */ /* 0x000e220000001400 */
[----:B------:R-:W-:Y:S05]  /*2930*/  BRA `(.L_x_73) ;  /* 0x0000000000047947 */ /* 0x000fea0003800000 */
.L_x_65:
[----:B------:R-:W-:-:S07]  /*2940*/  FADD.FTZ R0, R3, R0 ;  /* 0x0000000003007221 */ /* 0x000fce0000010000 */
.L_x_73:
[----:B------:R-:W-:Y:S05]  /*2950*/  BSYNC.RECONVERGENT B0 ;  /* 0x0000000000007941 */ /* 0x000fea0003800200 */
.L_x_63:
[----:B------:R-:W-:-:S04]  /*2960*/  HFMA2 R3, -RZ, RZ, 0, 0 ;  /* 0x00000000ff037431 */ /* 0x000fc800000001ff */
[----:B0-----:R-:W-:Y:S05]  /*2970*/  RET.REL.NODEC R2 `(_Z19kmeans_new_centroidPfS_PiiiiS0_S_) ;  /* 0xffffffd402a07950 */ /* 0x001fea0003c3ffff */
.L_x_74:
[----:B------:R-:W-:-:S00]  /*2980*/  BRA `(.L_x_74) ;  /* 0xfffffffc00fc7947 */ /* 0x000fc0000383ffff */
[----:B------:R-:W-:-:S00]  /*2990*/  NOP ;  /* 0x0000000000007918 */ /* 0x000fc00000000000 */
        /* <DEDUP_REMOVED lines=14> */
.L_x_106:


//--------------------- .text._Z17kmeans_dist_assgnPfS_PiiiiS0_S_ --------------------------
	.section	.text._Z17kmeans_dist_assgnPfS_PiiiiS0_S_,"ax",@progbits
	.align	128
        .global         _Z17kmeans_dist_assgnPfS_PiiiiS0_S_
        .type           _Z17kmeans_dist_assgnPfS_PiiiiS0_S_,@function
        .size           _Z17kmeans_dist_assgnPfS_PiiiiS0_S_,(.L_x_108 - _Z17kmeans_dist_assgnPfS_PiiiiS0_S_)
        .other          _Z17kmeans_dist_assgnPfS_PiiiiS0_S_,@"STO_CUDA_ENTRY STV_DEFAULT"
_Z17kmeans_dist_assgnPfS_PiiiiS0_S_:
.text._Z17kmeans_dist_assgnPfS_PiiiiS0_S_:
[----:B------:R-:W-:Y:S01]  /*0000*/  LDC R1, c[0x0][0x37c] ;  /* 0x0000df00ff017b82 */ /* 0x000fe20000000800 */
[----:B------:R-:W0:Y:S07]  /*0010*/  S2R R2, SR_TID.X ;  /* 0x0000000000027919 */ /* 0x000e2e0000002100 */
[----:B------:R-:W0:Y:S01]  /*0020*/  S2UR UR4, SR_CTAID.X ;  /* 0x00000000000479c3 */ /* 0x000e220000002500 */
[----:B------:R-:W1:Y:S07]  /*0030*/  LDCU UR5, c[0x0][0x398] ;  /* 0x00007300ff0577ac */ /* 0x000e6e0008000800 */
[----:B------:R-:W0:Y:S02]  /*0040*/  LDC R3, c[0x0][0x360] ;  /* 0x0000d800ff037b82 */ /* 0x000e240000000800 */
[----:B0-----:R-:W-:-:S05]  /*0050*/  IMAD R0, R3, UR4, R2 ;  /* 0x0000000403007c24 */ /* 0x001fca000f8e0202 */
[----:B-1----:R-:W-:-:S13]  /*0060*/  ISETP.GE.AND P0, PT, R0, UR5, PT ;  /* 0x0000000500007c0c */ /* 0x002fda000bf06270 */
[----:B------:R-:W-:Y:S05]  /*0070*/  @P0 EXIT ;  /* 0x000000000000094d */ /* 0x000fea0003800000 */
[----:B------:R-:W0:Y:S01]  /*0080*/  LDC R13, c[0x0][0x39c] ;  /* 0x0000e700ff0d7b82 */ /* 0x000e220000000800 */
[----:B------:R-:W1:Y:S01]  /*0090*/  LDCU UR6, c[0x0][0x3a0] ;  /* 0x00007400ff0677ac */ /* 0x000e620008000800 */
[----:B------:R-:W-:Y:S01]  /*00a0*/  BSSY.RECONVERGENT B0, `(.L_x_75) ;  /* 0x0000081000007945 */ /* 0x000fe20003800200 */
[----:B------:R-:W2:Y:S01]  /*00b0*/  LDCU.64 UR8, c[0x0][0x358] ;  /* 0x00006b00ff0877ac */ /* 0x000ea20008000a00 */
[----:B0-----:R-:W-:-:S04]  /*00c0*/  ISETP.GE.AND P0, PT, R13, 0x1, PT ;  /* 0x000000010d00780c */ /* 0x001fc80003f06270 */
[----:B-1----:R-:W-:-:S13]  /*00d0*/  ISETP.GE.U32.OR P1, PT, R2, UR6, !P0 ;  /* 0x0000000602007c0c */ /* 0x002fda000c726470 */
[----:B--2---:R-:W-:Y:S05]  /*00e0*/  @P1 BRA `(.L_x_76) ;  /* 0x0000000400f01947 */ /* 0x004fea0003800000 */
[C---:B------:R-:W-:Y:S01]  /*00f0*/  ISETP.GE.U32.AND P1, PT, R13.reuse, 0x10, PT ;  /* 0x000000100d00780c */ /* 0x040fe20003f26070 */
[----:B------:R-:W-:Y:S01]  /*0100*/  HFMA2 R3, -RZ, RZ, 0, 0 ;  /* 0x00000000ff037431 */ /* 0x000fe200000001ff */
[----:B------:R-:W-:-:S04]  /*0110*/  LOP3.LUT R9, R13, 0xf, RZ, 0xc0, !PT ;  /* 0x0000000f0d097812 */ /* 0x000fc800078ec0ff */
[----:B------:R-:W-:-:S07]  /*0120*/  ISETP.NE.AND P2, PT, R9, RZ, PT ;  /* 0x000000ff0900720c */ /* 0x000fce0003f45270 */
[----:B------:R-:W-:Y:S06]  /*0130*/  @!P1 BRA `(.L_x_77) ;  /* 0x0000000000b09947 */ /* 0x000fec0003800000 */
[----:B------:R-:W0:Y:S01]  /*0140*/  S2UR UR5, SR_CgaCtaId ;  /* 0x00000000000579c3 */ /* 0x000e220000008800 */
[----:B------:R-:W-:Y:S01]  /*0150*/  UMOV UR4, 0x400 ;  /* 0x0000040000047882 */ /* 0x000fe20000000000 */
[----:B------:R-:W-:Y:S01]  /*0160*/  LOP3.LUT R3, R13, 0x7ffffff0, RZ, 0xc0, !PT ;  /* 0x7ffffff00d037812 */ /* 0x000fe200078ec0ff */
[----:B0-----:R-:W-:-:S03]  /*0170*/  ULEA UR5, UR5, UR4, 0x18 ;  /* 0x0000000405057291 */ /* 0x001fc6000f8ec0ff */
[----:B------:R-:W-:-:S09]  /*0180*/  UMOV UR4, URZ ;  /* 0x000000ff00047c82 */ /* 0x000fd20008000000 */
.L_x_78:
[----:B0-----:R-:W0:Y:S01]  /*0190*/  LDC.64 R4, c[0x0][0x388] ;  /* 0x0000e200ff047b82 */ /* 0x001e220000000a00 */
[----:B------:R-:W-:-:S05]  /*01a0*/  IADD3 R7, PT, PT, R2, UR4, RZ ;  /* 0x0000000402077c10 */ /* 0x000fca000fffe0ff */
[----:B0-----:R-:W-:-:S05]  /*01b0*/  IMAD.WIDE.U32 R4, R7, 0x4, R4 ;  /* 0x0000000407047825 */ /* 0x001fca00078e0004 */
[----:B------:R-:W2:Y:S04]  /*01c0*/  LDG.E R6, desc[UR8][R4.64] ;  /* 0x0000000804067981 */ /* 0x000ea8000c1e1900 */
[----:B------:R-:W3:Y:S04]  /*01d0*/  LDG.E R8, desc[UR8][R4.64+0x4] ;  /* 0x0000040804087981 */ /* 0x000ee8000c1e1900 */
[----:B------:R-:W4:Y:S04]  /*01e0*/  LDG.E R10, desc[UR8][R4.64+0x8] ;  /* 0x00000808040a7981 */ /* 0x000f28000c1e1900 */
[----:B------:R-:W5:Y:S04]  /*01f0*/  LDG.E R12, desc[UR8][R4.64+0xc] ;  /* 0x00000c08040c7981 */ /* 0x000f68000c1e1900 */
        /* <DEDUP_REMOVED lines=11> */
[----:B------:R-:W5:Y:S01]  /*02b0*/  LDG.E R36, desc[UR8][R4.64+0x3c] ;  /* 0x00003c0804247981 */ /* 0x000f62000c1e1900 */
[----:B------:R-:W-:Y:S01]  /*02c0*/  LEA R7, R7, UR5, 0x2 ;  /* 0x0000000507077c11 */ /* 0x000fe2000f8e10ff */
[----:B------:R-:W-:-:S06]  /*02d0*/  UIADD3 UR4, UPT, UPT, UR4, 0x10, URZ ;  /* 0x0000001004047890 */ /* 0x000fcc000fffe0ff */
[----:B------:R-:W-:Y:S01]  /*02e0*/  ISETP.NE.AND P1, PT, R3, UR4, PT ;  /* 0x0000000403007c0c */ /* 0x000fe2000bf25270 */
[----:B--2---:R0:W-:Y:S04]  /*02f0*/  STS [R7], R6 ;  /* 0x0000000607007388 */ /* 0x0041e80000000800 */
[----:B---3--:R0:W-:Y:S04]  /*0300*/  STS [R7+0x4], R8 ;  /* 0x0000040807007388 */ /* 0x0081e80000000800 */
[----:B----4-:R0:W-:Y:S04]  /*0310*/  STS [R7+0x8], R10 ;  /* 0x0000080a07007388 */ /* 0x0101e80000000800 */
[----:B-----5:R0:W-:Y:S04]  /*0320*/  STS [R7+0xc], R12 ;  /* 0x00000c0c07007388 */ /* 0x0201e80000000800 */
[----:B------:R0:W-:Y:S04]  /*0330*/  STS [R7+0x10], R14 ;  /* 0x0000100e07007388 */ /* 0x0001e80000000800 */
        /* <DEDUP_REMOVED lines=10> */
[----:B------:R0:W-:Y:S01]  /*03e0*/  STS [R7+0x3c], R36 ;  /* 0x00003c2407007388 */ /* 0x0001e20000000800 */
[----:B------:R-:W-:Y:S05]  /*03f0*/  @P1 BRA `(.L_x_78) ;  /* 0xfffffffc00641947 */ /* 0x000fea000383ffff */
.L_x_77:
[----:B------:R-:W-:Y:S05]  /*0400*/  @!P2 BRA `(.L_x_76) ;  /* 0x000000040028a947 */ /* 0x000fea0003800000 */
[----:B------:R-:W-:Y:S02]  /*0410*/  ISETP.GE.U32.AND P2, PT, R9, 0x8, PT ;  /* 0x000000080900780c */ /* 0x000fe40003f46070 */
[----:B------:R-:W-:-:S04]  /*0420*/  LOP3.LUT R11, R13, 0x7, RZ, 0xc0, !PT ;  /* 0x000000070d0b7812 */ /* 0x000fc800078ec0ff */
[----:B------:R-:W-:-:S07]  /*0430*/  ISETP.NE.AND P1, PT, R11, RZ, PT ;  /* 0x000000ff0b00720c */ /* 0x000fce0003f25270 */
[----:B------:R-:W-:Y:S06]  /*0440*/  @!P2 BRA `(.L_x_79) ;  /* 0x000000000074a947 */ /* 0x000fec0003800000 */
[----:B0-----:R-:W0:Y:S01]  /*0450*/  LDC.64 R6, c[0x0][0x388] ;  /* 0x0000e200ff067b82 */ /* 0x001e220000000a00 */
[----:B------:R-:W1:Y:S01]  /*0460*/  LDCU.64 UR4, c[0x0][0x388] ;  /* 0x00007100ff0477ac */ /* 0x000e620008000a00 */
[CC--:B------:R-:W-:Y:S02]  /*0470*/  IADD3 R5, P2, PT, R3.reuse, R2.reuse, RZ ;  /* 0x0000000203057210 */ /* 0x0c0fe40007f5e0ff */
[----:B------:R-:W-:Y:S02]  /*0480*/  IADD3 R9, PT, PT, R3, R2, RZ ;  /* 0x0000000203097210 */ /* 0x000fe40007ffe0ff */
[----:B------:R-:W-:Y:S02]  /*0490*/  IADD3.X R8, PT, PT, RZ, RZ, RZ, P2, !PT ;  /* 0x000000ffff087210 */ /* 0x000fe400017fe4ff */
[----:B-1----:R-:W-:-:S04]  /*04a0*/  LEA R4, P2, R5, UR4, 0x2 ;  /* 0x0000000405047c11 */ /* 0x002fc8000f8410ff */
[----:B------:R-:W-:Y:S01]  /*04b0*/  LEA.HI.X R5, R5, UR5, R8, 0x2, P2 ;  /* 0x0000000505057c11 */ /* 0x000fe200090f1408 */
[----:B0-----:R-:W-:-:S04]  /*04c0*/  IMAD.WIDE.U32 R6, R9, 0x4, R6 ;  /* 0x0000000409067825 */ /* 0x001fc800078e0006 */
[----:B------:R-:W2:Y:S04]  /*04d0*/  LDG.E R8, desc[UR8][R4.64+0x4] ;  /* 0x0000040804087981 */ /* 0x000ea8000c1e1900 */
[----:B------:R-:W3:Y:S04]  /*04e0*/  LDG.E R6, desc[UR8][R6.64] ;  /* 0x0000000806067981 */ /* 0x000ee8000c1e1900 */
[----:B------:R-:W4:Y:S04]  /*04f0*/  LDG.E R10, desc[UR8][R4.64+0x8] ;  /* 0x00000808040a7981 */ /* 0x000f28000c1e1900 */
[----:B------:R-:W5:Y:S04]  /*0500*/  LDG.E R12, desc[UR8][R4.64+0xc] ;  /* 0x00000c08040c7981 */ /* 0x000f68000c1e1900 */
[----:B------:R-:W5:Y:S04]  /*0510*/  LDG.E R14, desc[UR8][R4.64+0x10] ;  /* 0x00001008040e7981 */ /* 0x000f68000c1e1900 */
[----:B------:R-:W5:Y:S04]  /*0520*/  LDG.E R16, desc[UR8][R4.64+0x14] ;  /* 0x0000140804107981 */ /* 0x000f68000c1e1900 */
[----:B------:R-:W5:Y:S04]  /*0530*/  LDG.E R18, desc[UR8][R4.64+0x18] ;  /* 0x0000180804127981 */ /* 0x000f68000c1e1900 */
[----:B------:R-:W5:Y:S01]  /*0540*/  LDG.E R20, desc[UR8][R4.64+0x1c] ;  /* 0x00001c0804147981 */ /* 0x000f62000c1e1900 */
[----:B------:R-:W0:Y:S01]  /*0550*/  S2UR UR5, SR_CgaCtaId ;  /* 0x00000000000579c3 */ /* 0x000e220000008800 */
[----:B------:R-:W-:-:S02]  /*0560*/  UMOV UR4, 0x400 ;  /* 0x0000040000047882 */ /* 0x000fc40000000000 */
[----:B0-----:R-:W-:-:S06]  /*0570*/  ULEA UR4, UR5, UR4, 0x18 ;  /* 0x0000000405047291 */ /* 0x001fcc000f8ec0ff */
[----:B------:R-:W-:Y:S02]  /*0580*/  LEA R9, R9, UR4, 0x2 ;  /* 0x0000000409097c11 */ /* 0x000fe4000f8e10ff */
[----:B------:R-:W-:-:S03]  /*0590*/  IADD3 R3, PT, PT, R3, 0x8, RZ ;  /* 0x0000000803037810 */ /* 0x000fc60007ffe0ff */
[----:B--2---:R1:W-:Y:S04]  /*05a0*/  STS [R9+0x4], R8 ;  /* 0x0000040809007388 */ /* 0x0043e80000000800 */
[----:B---3--:R1:W-:Y:S04]  /*05b0*/  STS [R9], R6 ;  /* 0x0000000609007388 */ /* 0x0083e80000000800 */
[----:B----4-:R1:W-:Y:S04]  /*05c0*/  STS [R9+0x8], R10 ;  /* 0x0000080a09007388 */ /* 0x0103e80000000800 */
[----:B-----5:R1:W-:Y:S04]  /*05d0*/  STS [R9+0xc], R12 ;  /* 0x00000c0c09007388 */ /* 0x0203e80000000800 */
[----:B------:R1:W-:Y:S04]  /*05e0*/  STS [R9+0x10], R14 ;  /* 0x0000100e09007388 */ /* 0x0003e80000000800 */
[----:B------:R1:W-:Y:S04]  /*05f0*/  STS [R9+0x14], R16 ;  /* 0x0000141009007388 */ /* 0x0003e80000000800 */
[----:B------:R1:W-:Y:S04]  /*0600*/  STS [R9+0x18], R18 ;  /* 0x0000181209007388 */ /* 0x0003e80000000800 */
[----:B------:R1:W-:Y:S02]  /*0610*/  STS [R9+0x1c], R20 ;  /* 0x00001c1409007388 */ /* 0x0003e40000000800 */
.L_x_79:
[----:B------:R-:W-:Y:S05]  /*0620*/  @!P1 BRA `(.L_x_76) ;  /* 0x0000000000a09947 */ /* 0x000fea0003800000 */
[----:B------:R-:W-:Y:S02]  /*0630*/  ISETP.GE.U32.AND P2, PT, R11, 0x4, PT ;  /* 0x000000040b00780c */ /* 0x000fe40003f46070 */
[----:B01----:R-:W-:-:S04]  /*0640*/  LOP3.LUT R14, R13, 0x3, RZ, 0xc0, !PT ;  /* 0x000000030d0e7812 */ /* 0x003fc800078ec0ff */
[----:B------:R-:W-:-:S07]  /*0650*/  ISETP.NE.AND P1, PT, R14, RZ, PT ;  /* 0x000000ff0e00720c */ /* 0x000fce0003f25270 */
[----:B------:R-:W-:Y:S06]  /*0660*/  @!P2 BRA `(.L_x_80) ;  /* 0x000000000054a947 */ /* 0x000fec0003800000 */
[----:B------:R-:W0:Y:S01]  /*0670*/  LDC.64 R4, c[0x0][0x388] ;  /* 0x0000e200ff047b82 */ /* 0x000e220000000a00 */
        /* <DEDUP_REMOVED lines=19> */
[----:B-----5:R0:W-:Y:S02]  /*07b0*/  STS [R9+0xc], R12 ;  /* 0x00000c0c09007388 */ /* 0x0201e40000000800 */
.L_x_80:
[----:B------:R-:W-:Y:S05]  /*07c0*/  @!P1 BRA `(.L_x_76) ;  /* 0x0000000000389947 */ /* 0x000fea0003800000 */
[----:B------:R-:W1:Y:S01]  /*07d0*/  S2UR UR5, SR_CgaCtaId ;  /* 0x00000000000579c3 */ /* 0x000e620000008800 */
[----:B------:R-:W-:-:S07]  /*07e0*/  UMOV UR4, 0x400 ;  /* 0x0000040000047882 */ /* 0x000fce0000000000 */
[----:B------:R-:W2:Y:S01]  /*07f0*/  LDC.64 R6, c[0x0][0x388] ;  /* 0x0000e200ff067b82 */ /* 0x000ea20000000a00 */
[----:B-1----:R-:W-:-:S03]  /*0800*/  ULEA UR5, UR5, UR4, 0x18 ;  /* 0x0000000405057291 */ /* 0x002fc6000f8ec0ff */
[----:B------:R-:W-:-:S09]  /*0810*/  UMOV UR4, URZ ;  /* 0x000000ff00047c82 */ /* 0x000fd20008000000 */
.L_x_81:
[----:B0--3--:R-:W-:-:S05]  /*0820*/  IADD3 R9, PT, PT, R2, R3, RZ ;  /* 0x0000000302097210 */ /* 0x009fca0007ffe0ff */
[----:B--2---:R-:W-:-:S06]  /*0830*/  IMAD.WIDE.U32 R4, R9, 0x4, R6 ;  /* 0x0000000409047825 */ /* 0x004fcc00078e0006 */
[----:B------:R-:W2:Y:S01]  /*0840*/  LDG.E R4, desc[UR8][R4.64] ;  /* 0x0000000804047981 */ /* 0x000ea2000c1e1900 */
[----:B------:R-:W-:Y:S01]  /*0850*/  LEA R9, R9, UR5, 0x2 ;  /* 0x0000000509097c11 */ /* 0x000fe2000f8e10ff */
[----:B------:R-:W-:Y:S01]  /*0860*/  UIADD3 UR4, UPT, UPT, UR4, 0x1, URZ ;  /* 0x0000000104047890 */ /* 0x000fe2000fffe0ff */
[----:B------:R-:W-:-:S05]  /*0870*/  IADD3 R3, PT, PT, R3, 0x1, RZ ;  /* 0x0000000103037810 */ /* 0x000fca0007ffe0ff */
[----:B------:R-:W-:Y:S01]  /*0880*/  ISETP.NE.AND P1, PT, R14, UR4, PT ;  /* 0x000000040e007c0c */ /* 0x000fe2000bf25270 */
[----:B--2---:R3:W-:-:S12]  /*0890*/  STS [R9], R4 ;  /* 0x0000000409007388 */ /* 0x0047d80000000800 */
[----:B------:R-:W-:Y:S05]  /*08a0*/  @P1 BRA `(.L_x_81) ;  /* 0xfffffffc00dc1947 */ /* 0x000fea000383ffff */
.L_x_76:
[----:B------:R-:W-:Y:S05]  /*08b0*/  BSYNC.RECONVERGENT B0 ;  /* 0x0000000000007941 */ /* 0x000fea0003800200 */
.L_x_75:
[----:B------:R-:W2:Y:S01]  /*08c0*/  LDC.64 R2, c[0x0][0x380] ;  /* 0x0000e000ff027b82 */ /* 0x000ea20000000a00 */
[----:B01----:R-:W-:Y:S02]  /*08d0*/  IMAD R12, R0, R13, RZ ;  /* 0x0000000d000c7224 */ /* 0x003fe400078e02ff */
[----:B---3--:R-:W-:Y:S01]  /*08e0*/  HFMA2 R4, -RZ, RZ, 0, 0 ;  /* 0x00000000ff047431 */ /* 0x008fe200000001ff */
[----:B------:R-:W-:Y:S01]  /*08f0*/  IADD3 R14, PT, PT, R13, -0x1, RZ ;  /* 0xffffffff0d0e7810 */ /* 0x000fe20007ffe0ff */
[----:B--2---:R-:W-:-:S03]  /*0900*/  IMAD.WIDE R2, R12, 0x4, R2 ;  /* 0x000000040c027825 */ /* 0x004fc600078e0202 */
[----:B------:R-:W-:Y:S06]  /*0910*/  BAR.SYNC.DEFER_BLOCKING 0x0 ;  /* 0x0000000000007b1d */ /* 0x000fec0000010000 */
[----:B------:R-:W-:Y:S05]  /*0920*/  @!P0 BRA `(.L_x_82) ;  /* 0x0000000800688947 */ /* 0x000fea0003800000 */
[----:B------:R-:W-:Y:S02]  /*0930*/  ISETP.GE.U32.AND P1, PT, R14, 0xf, PT ;  /* 0x0000000f0e00780c */ /* 0x000fe40003f26070 */
[----:B------:R-:W-:Y:S02]  /*0940*/  LOP3.LUT R15, R13, 0xf, RZ, 0xc0, !PT ;  /* 0x0000000f0d0f7812 */ /* 0x000fe400078ec0ff */
[----:B------:R-:W-:Y:S02]  /*0950*/  MOV R4, RZ ;  /* 0x000000ff00047202 */ /* 0x000fe40000000f00 */
[----:B------:R-:W-:Y:S02]  /*0960*/  ISETP.NE.AND P2, PT, R15, RZ, PT ;  /* 0x000000ff0f00720c */ /* 0x000fe40003f45270 */
[----:B------:R-:W-:-:S05]  /*0970*/  MOV R17, RZ ;  /* 0x000000ff00117202 */ /* 0x000fca0000000f00 */
[----:B------:R-:W-:Y:S06]  /*0980*/  @!P1 BRA `(.L_x_83) ;  /* 0x0000000000fc9947 */ /* 0x000fec0003800000 */
[----:B------:R-:W0:Y:S01]  /*0990*/  S2UR UR5, SR_CgaCtaId ;  /* 0x00000000000579c3 */ /* 0x000e220000008800 */
[----:B------:R-:W-:Y:S01]  /*09a0*/  HFMA2 R16, -RZ, RZ, 0, 0 ;  /* 0x00000000ff107431 */ /* 0x000fe200000001ff */
[----:B------:R-:W-:Y:S01]  /*09b0*/  LOP3.LUT R17, R13, 0x7ffffff0, RZ, 0xc0, !PT ;  /* 0x7ffffff00d117812 */ /* 0x000fe200078ec0ff */
[----:B------:R-:W-:Y:S01]  /*09c0*/  UMOV UR4, 0x400 ;  /* 0x0000040000047882 */ /* 0x000fe20000000000 */
[----:B------:R-:W-:Y:S01]  /*09d0*/  MOV R4, RZ ;  /* 0x000000ff00047202 */ /* 0x000fe20000000f00 */
[----:B0-----:R-:W-:-:S12]  /*09e0*/  ULEA UR4, UR5, UR4, 0x18 ;  /* 0x0000000405047291 */ /* 0x001fd8000f8ec0ff */
.L_x_84:
[----:B------:R-:W-:-:S05]  /*09f0*/  IMAD.WIDE.U32 R30, R16, 0x4, R2 ;  /* 0x00000004101e7825 */ /* 0x000fca00078e0002 */
[----:B------:R-:W2:Y:S04]  /*0a00*/  LDG.E R5, desc[UR8][R30.64] ;  /* 0x000000081e057981 */ /* 0x000ea8000c1e1900 */
[----:B------:R-:W3:Y:S04]  /*0a10*/  LDG.E R6, desc[UR8][R30.64+0x4] ;  /* 0x000004081e067981 */ /* 0x000ee8000c1e1900 */
[----:B------:R-:W4:Y:S04]  /*0a20*/  LDG.E R19, desc[UR8][R30.64+0x8] ;  /* 0x000008081e137981 */ /* 0x000f28000c1e1900 */
[----:B------:R-:W5:Y:S04]  /*0a30*/  LDG.E R22, desc[UR8][R30.64+0xc] ;  /* 0x00000c081e167981 */ /* 0x000f68000c1e1900 */
[----:B------:R-:W5:Y:S01]  /*0a40*/  LDG.E R23, desc[UR8][R30.64+0x10] ;  /* 0x000010081e177981 */ /* 0x000f62000c1e1900 */
[----:B------:R-:W-:-:S03]  /*0a50*/  LEA R20, R16, UR4, 0x2 ;  /* 0x0000000410147c11 */ /* 0x000fc6000f8e10ff */
[----:B------:R-:W5:Y:S04]  /*0a60*/  LDG.E R27, desc[UR8][R30.64+0x14] ;  /* 0x000014081e1b7981 */ /* 0x000f68000c1e1900 */
[----:B------:R-:W2:Y:S04]  /*0a70*/  LDS.128 R8, [R20] ;  /* 0x0000000014087984 */ /* 0x000ea80000000c00 */
[----:B------:R-:W5:Y:S04]  /*0a80*/  LDG.E R29, desc[UR8][R30.64+0x18] ;  /* 0x000018081e1d7981 */ /* 0x000f68000c1e1900 */
[----:B------:R-:W5:Y:S04]  /*0a90*/  LDG.E R24, desc[UR8][R30.64+0x1c] ;  /* 0x00001c081e187981 */ /* 0x000f68000c1e1900 */
[----:B------:R-:W5:Y:S04]  /*0aa0*/  LDG.E R25, desc[UR8][R30.64+0x20] ;  /* 0x000020081e197981 */ /* 0x000f68000c1e1900 */
[----:B------:R-:W5:Y:S04]  /*0ab0*/  LDG.E R18, desc[UR8][R30.64+0x24] ;  /* 0x000024081e127981 */ /* 0x000f68000c1e1900 */
[----:B------:R-:W5:Y:S04]  /*0ac0*/  LDG.E R21, desc[UR8][R30.64+0x30] ;  /* 0x000030081e157981 */ /* 0x000f68000c1e1900 */
[----:B------:R-:W5:Y:S04]  /*0ad0*/  LDG.E R26, desc[UR8][R30.64+0x34] ;  /* 0x000034081e1a7981 */ /* 0x000f68000c1e1900 */
[----:B------:R-:W5:Y:S01]  /*0ae0*/  LDG.E R28, desc[UR8][R30.64+0x3c] ;  /* 0x00003c081e1c7981 */ /* 0x000f62000c1e1900 */
[----:B--2---:R-:W-:-:S04]  /*0af0*/  FADD R5, R5, -R8 ;  /* 0x8000000805057221 */ /* 0x004fc80000000000 */
[----:B------:R-:W-:Y:S01]  /*0b00*/  FFMA R4, R5, R5, R4 ;  /* 0x0000000505047223 */ /* 0x000fe20000000004 */
[----:B---3--:R-:W-:-:S04]  /*0b10*/  FADD R9, -R9, R6 ;  /* 0x0000000609097221 */ /* 0x008fc80000000100 */
[----:B------:R-:W-:Y:S02]  /*0b20*/  FFMA R9, R9, R9, R4 ;  /* 0x0000000909097223 */ /* 0x000fe40000000004 */
[----:B------:R-:W0:Y:S01]  /*0b30*/  LDS.128 R4, [R20+0x10] ;  /* 0x0000100014047984 */ /* 0x000e220000000c00 */
[----:B----4-:R-:W-:-:S03]  /*0b40*/  FADD R10, -R10, R19 ;  /* 0x000000130a0a7221 */ /* 0x010fc60000000100 */
[----:B------:R-:W2:Y:S01]  /*0b50*/  LDG.E R19, desc[UR8][R30.64+0x28] ;  /* 0x000028081e137981 */ /* 0x000ea2000c1e1900 */
[----:B-----5:R-:W-:-:S03]  /*0b60*/  FADD R8, -R11, R22 ;  /* 0x000000160b087221 */ /* 0x020fc60000000100 */
[----:B------:R-:W3:Y:S01]  /*0b70*/  LDG.E R22, desc[UR8][R30.64+0x2c] ;  /* 0x00002c081e167981 */ /* 0x000ee2000c1e1900 */
[----:B0-----:R-:W-:-:S03]  /*0b80*/  FADD R4, R23, -R4 ;  /* 0x8000000417047221 */ /* 0x001fc60000000000 */
[----:B------:R-:W4:Y:S01]  /*0b90*/  LDG.E R23, desc[UR8][R30.64+0x38] ;  /* 0x000038081e177981 */ /* 0x000f22000c1e1900 */
[----:B------:R-:W-:-:S04]  /*0ba0*/  FFMA R9, R10, R10, R9 ;  /* 0x0000000a0a097223 */ /* 0x000fc80000000009 */
[----:B------:R-:W-:-:S04]  /*0bb0*/  FFMA R9, R8, R8, R9 ;  /* 0x0000000808097223 */ /* 0x000fc80000000009 */
[----:B------:R-:W-:Y:S01]  /*0bc0*/  FFMA R9, R4, R4, R9 ;  /* 0x0000000404097223 */ /* 0x000fe20000000009 */
[----:B------:R-:W-:Y:S01]  /*0bd0*/  FADD R4, -R5, R27 ;  /* 0x0000001b05047221 */ /* 0x000fe20000000100 */
[----:B------:R-:W-:-:S03]  /*0be0*/  FADD R6, -R6, R29 ;  /* 0x0000001d06067221 */ /* 0x000fc60000000100 */
[----:B------:R-:W-:-:S04]  /*0bf0*/  FFMA R9, R4, R4, R9 ;  /* 0x0000000404097223 */ /* 0x000fc80000000009 */
[----:B------:R-:W-:Y:S02]  /*0c00*/  FFMA R6, R6, R6, R9 ;  /* 0x0000000606067223 */ /* 0x000fe40000000009 */
[----:B------:R-:W0:Y:S01]  /*0c10*/  LDS.128 R8, [R20+0x20] ;  /* 0x0000200014087984 */ /* 0x000e220000000c00 */
[----:B------:R-:W-:-:S04]  /*0c20*/  FADD R7, -R7, R24 ;  /* 0x0000001807077221 */ /* 0x000fc80000000100 */
[----:B------:R-:W-:Y:S02]  /*0c30*/  FFMA R24, R7, R7, R6 ;  /* 0x0000000707187223 */ /* 0x000fe40000000006 */
[----:B------:R-:W1:Y:S01]  /*0c40*/  LDS.128 R4, [R20+0x30] ;  /* 0x0000300014047984 */ /* 0x000e620000000c00 */
[----:B------:R-:W-:-:S04]  /*0c50*/  IADD3 R16, PT, PT, R16, 0x10, RZ ;  /* 0x0000001010107810 */ /* 0x000fc80007ffe0ff */
[----:B------:R-:W-:Y:S01]  /*0c60*/  ISETP.NE.AND P1, PT, R16, R17, PT ;  /* 0x000000111000720c */ /* 0x000fe20003f25270 */
[----:B0-----:R-:W-:Y:S01]  /*0c70*/  FADD R25, R25, -R8 ;  /* 0x8000000819197221 */ /* 0x001fe20000000000 */
[----:B------:R-:W-:-:S03]  /*0c80*/  FADD R9, -R9, R18 ;  /* 0x0000001209097221 */ /* 0x000fc60000000100 */
[----:B------:R-:W-:-:S04]  /*0c90*/  FFMA R24, R25, R25, R24 ;  /* 0x0000001919187223 */ /* 0x000fc80000000018 */
[----:B------:R-:W-:Y:S01]  /*0ca0*/  FFMA R24, R9, R9, R24 ;  /* 0x0000000909187223 */ /* 0x000fe20000000018 */
[----:B-1----:R-:W-:Y:S01]  /*0cb0*/  FADD R21, R21, -R4 ;  /* 0x8000000415157221 */ /* 0x002fe20000000000 */
[----:B------:R-:W-:Y:S01]  /*0cc0*/  FADD R5, -R5, R26 ;  /* 0x0000001a05057221 */ /* 0x000fe20000000100 */
[----:B------:R-:W-:Y:S01]  /*0cd0*/  FADD R7, -R7, R28 ;  /* 0x0000001c07077221 */ /* 0x000fe20000000100 */
[----:B--2---:R-:W-:-:S04]  /*0ce0*/  FADD R19, -R10, R19 ;  /* 0x000000130a137221 */ /* 0x004fc80000000100 */
[----:B------:R-:W-:Y:S01]  /*0cf0*/  FFMA R24, R19, R19, R24 ;  /* 0x0000001313187223 */ /* 0x000fe20000000018 */
[----:B---3--:R-:W-:-:S04]  /*0d00*/  FADD R11, -R11, R22 ;  /* 0x000000160b0b7221 */ /* 0x008fc80000000100 */
[----:B------:R-:W-:-:S04]  /*0d10*/  FFMA R24, R11, R11, R24 ;  /* 0x0000000b0b187223 */ /* 0x000fc80000000018 */
[----:B------:R-:W-:-:S04]  /*0d20*/  FFMA R24, R21, R21, R24 ;  /* 0x0000001515187223 */ /* 0x000fc80000000018 */
[----:B------:R-:W-:Y:S01]  /*0d30*/  FFMA R24, R5, R5, R24 ;  /* 0x0000000505187223 */ /* 0x000fe20000000018 */
[----:B----4-:R-:W-:-:S04]  /*0d40*/  FADD R23, -R6, R23 ;  /* 0x0000001706177221 */ /* 0x010fc80000000100 */
[----:B------:R-:W-:-:S04]  /*0d50*/  FFMA R24, R23, R23, R24 ;  /* 0x0000001717187223 */ /* 0x000fc80000000018 */
[----:B------:R-:W-:Y:S01]  /*0d60*/  FFMA R4, R7, R7, R24 ;  /* 0x0000000707047223 */ /* 0x000fe20000000018 */
[----:B------:R-:W-:Y:S06]  /*0d70*/  @P1 BRA `(.L_x_84) ;  /* 0xfffffffc001c1947 */ /* 0x000fec000383ffff */
.L_x_83:
[----:B------:R-:W-:Y:S05]  /*0d80*/  @!P2 BRA `(.L_x_82) ;  /* 0x000000040050a947 */ /* 0x000fea0003800000 */
[----:B------:R-:W-:Y:S02]  /*0d90*/  ISETP.GE.U32.AND P1, PT, R15, 0x8, PT ;  /* 0x000000080f00780c */ /* 0x000fe40003f26070 */
[----:B------:R-:W-:-:S04]  /*0da0*/  LOP3.LUT R25, R13, 0x7, RZ, 0xc0, !PT ;  /* 0x000000070d197812 */ /* 0x000fc800078ec0ff */
[----:B------:R-:W-:-:S07]  /*0db0*/  ISETP.NE.AND P2, PT, R25, RZ, PT ;  /* 0x000000ff1900720c */ /* 0x000fce0003f45270 */
[----:B------:R-:W-:Y:S06]  /*0dc0*/  @!P1 BRA `(.L_x_85) ;  /* 0x0000000000989947 */ /* 0x000fec0003800000 */
[----:B------:R-:W-:-:S05]  /*0dd0*/  IMAD.WIDE.U32 R6, R17, 0x4, R2 ;  /* 0x0000000411067825 */ /* 0x000fca00078e0002 */
[----:B------:R-:W2:Y:S04]  /*0de0*/  LDG.E R21, desc[UR8][R6.64] ;  /* 0x0000000806157981 */ /* 0x000ea8000c1e1900 */
[----:B------:R-:W3:Y:S04]  /*0df0*/  LDG.E R10, desc[UR8][R6.64+0x4] ;  /* 0x00000408060a7981 */ /* 0x000ee8000c1e1900 */
[----:B------:R-:W4:Y:S04]  /*0e00*/  LDG.E R15, desc[UR8][R6.64+0x8] ;  /* 0x00000808060f7981 */ /* 0x000f28000c1e1900 */
[----:B------:R-:W5:Y:S04]  /*0e10*/  LDG.E R11, desc[UR8][R6.64+0xc] ;  /* 0x00000c08060b7981 */ /* 0x000f68000c1e1900 */
[----:B------:R-:W5:Y:S04]  /*0e20*/  LDG.E R9, desc[UR8][R6.64+0x10] ;  /* 0x0000100806097981 */ /* 0x000f68000c1e1900 */
[----:B------:R-:W5:Y:S04]  /*0e30*/  LDG.E R8, desc[UR8][R6.64+0x14] ;  /* 0x0000140806087981 */ /* 0x000f68000c1e1900 */
[----:B------:R-:W5:Y:S04]  /*0e40*/  LDG.E R5, desc[UR8][R6.64+0x18] ;  /* 0x0000180806057981 */ /* 0x000f68000c1e1900 */
[----:B------:R0:W5:Y:S01]  /*0e50*/  LDG.E R16, desc[UR8][R6.64+0x1c] ;  /* 0x00001c0806107981 */ /* 0x000162000c1e1900 */
[----:B------:R-:W-:Y:S01]  /*0e60*/  MOV R18, 0x400 ;  /* 0x0000040000127802 */ /* 0x000fe20000000f00 */
[----:B------:R-:W1:Y:S03]  /*0e70*/  S2R R19, SR_CgaCtaId ;  /* 0x0000000000137919 */ /* 0x000e660000008800 */
[----:B-1----:R-:W-:-:S04]  /*0e80*/  LEA R18, R19, R18, 0x18 ;  /* 0x0000001213127211 */ /* 0x002fc800078ec0ff */
[C---:B------:R-:W-:Y:S02]  /*0e90*/  LEA R23, R17.reuse, R18, 0x2 ;  /* 0x0000001211177211 */ /* 0x040fe400078e10ff */
[----:B------:R-:W-:-:S03]  /*0ea0*/  IADD3 R17, PT, PT, R17, 0x8, RZ ;  /* 0x0000000811117810 */ /* 0x000fc60007ffe0ff */
[----:B------:R-:W2:Y:S04]  /*0eb0*/  LDS R24, [R23] ;  /* 0x0000000017187984 */ /* 0x000ea80000000800 */
[----:B------:R-:W3:Y:S04]  /*0ec0*/  LDS R27, [R23+0x4] ;  /* 0x00000400171b7984 */ /* 0x000ee80000000800 */
[----:B------:R-:W4:Y:S04]  /*0ed0*/  LDS R22, [R23+0x8] ;  /* 0x0000080017167984 */ /* 0x000f280000000800 */
[----:B------:R-:W5:Y:S04]  /*0ee0*/  LDS R20, [R23+0xc] ;  /* 0x00000c0017147984 */ /* 0x000f680000000800 */
[----:B------:R-:W1:Y:S04]  /*0ef0*/  LDS R18, [R23+0x10] ;  /* 0x0000100017127984 */ /* 0x000e680000000800 */
[----:B------:R-:W1:Y:S04]  /*0f00*/  LDS R19, [R23+0x14] ;  /* 0x0000140017137984 */ /* 0x000e680000000800 */
[----:B0-----:R-:W0:Y:S04]  /*0f10*/  LDS R6, [R23+0x18] ;  /* 0x0000180017067984 */ /* 0x001e280000000800 */
[----:B------:R-:W0:Y:S01]  /*0f20*/  LDS R7, [R23+0x1c] ;  /* 0x00001c0017077984 */ /* 0x000e220000000800 */
[----:B--2---:R-:W-:-:S04]  /*0f30*/  FADD R21, R21, -R24 ;  /* 0x8000001815157221 */ /* 0x004fc80000000000 */
[----:B------:R-:W-:Y:S01]  /*0f40*/  FFMA R4, R21, R21, R4 ;  /* 0x0000001515047223 */ /* 0x000fe20000000004 */
[----:B---3--:R-:W-:Y:S01]  /*0f50*/  FADD R27, R10, -R27 ;  /* 0x8000001b0a1b7221 */ /* 0x008fe20000000000 */
[----:B----4-:R-:W-:-:S03]  /*0f60*/  FADD R15, R15, -R22 ;  /* 0x800000160f0f7221 */ /* 0x010fc60000000000 */
[----:B------:R-:W-:Y:S01]  /*0f70*/  FFMA R4, R27, R27, R4 ;  /* 0x0000001b1b047223 */ /* 0x000fe20000000004 */
[----:B-----5:R-:W-:-:S03]  /*0f80*/  FADD R11, R11, -R20 ;  /* 0x800000140b0b7221 */ /* 0x020fc60000000000 */
[----:B------:R-:W-:Y:S01]  /*0f90*/  FFMA R4, R15, R15, R4 ;  /* 0x0000000f0f047223 */ /* 0x000fe20000000004 */
[----:B-1----:R-:W-:-:S03]  /*0fa0*/  FADD R9, R9, -R18 ;  /* 0x8000001209097221 */ /* 0x002fc60000000000 */
[----:B------:R-:W-:Y:S01]  /*0fb0*/  FFMA R4, R11, R11, R4 ;  /* 0x0000000b0b047223 */ /* 0x000fe20000000004 */
[----:B------:R-:W-:-:S03]  /*0fc0*/  FADD R19, R8, -R19 ;  /* 0x8000001308137221 */ /* 0x000fc60000000000 */
[----:B------:R-:W-:Y:S01]  /*0fd0*/  FFMA R4, R9, R9, R4 ;  /* 0x0000000909047223 */ /* 0x000fe20000000004 */
[----:B0-----:R-:W-:-:S03]  /*0fe0*/  FADD R5, R5, -R6 ;  /* 0x8000000605057221 */ /* 0x001fc60000000000 */
[----:B------:R-:W-:Y:S01]  /*0ff0*/  FFMA R4, R19, R19, R4 ;  /* 0x0000001313047223 */ /* 0x000fe20000000004 */
[----:B------:R-:W-:-:S03]  /*1000*/  FADD R7, R16, -R7 ;  /* 0x8000000710077221 */ /* 0x000fc60000000000 */
[----:B------:R-:W-:-:S04]  /*1010*/  FFMA R4, R5, R5, R4 ;  /* 0x0000000505047223 */ /* 0x000fc80000000004 */
[----:B------:R-:W-:-:S07]  /*1020*/  FFMA R4, R7, R7, R4 ;  /* 0x0000000707047223 */ /* 0x000fce0000000004 */
.L_x_85:
        /* <DEDUP_REMOVED lines=9> */
[----:B------:R-:W5:Y:S01]  /*10c0*/  LDG.E R19, desc[UR8][R6.64+0xc] ;  /* 0x00000c0806137981 */ /* 0x000f62000c1e1900 */
[----:B------:R-:W-:Y:S01]  /*10d0*/  MOV R8, 0x400 ;  /* 0x0000040000087802 */ /* 0x000fe20000000f00 */
[----:B------:R-:W0:Y:S03]  /*10e0*/  S2R R9, SR_CgaCtaId ;  /* 0x0000000000097919 */ /* 0x000e260000008800 */
[----:B0-----:R-:W-:-:S04]  /*10f0*/  LEA R8, R9, R8, 0x18 ;  /* 0x0000000809087211 */ /* 0x001fc800078ec0ff */
[C---:B------:R-:W-:Y:S02]  /*1100*/  LEA R8, R17.reuse, R8, 0x2 ;  /* 0x0000000811087211 */ /* 0x040fe400078e10ff */
[----:B------:R-:W-:-:S03]  /*1110*/  IADD3 R17, PT, PT, R17, 0x4, RZ ;  /* 0x0000000411117810 */ /* 0x000fc60007ffe0ff */
[----:B------:R-:W2:Y:S04]  /*1120*/  LDS R10, [R8] ;  /* 0x00000000080a7984 */ /* 0x000ea80000000800 */
[----:B------:R-:W3:Y:S04]  /*1130*/  LDS R16, [R8+0x4] ;  /* 0x0000040008107984 */ /* 0x000ee80000000800 */
[----:B------:R-:W4:Y:S04]  /*1140*/  LDS R9, [R8+0x8] ;  /* 0x0000080008097984 */ /* 0x000f280000000800 */
[----:B------:R-:W5:Y:S01]  /*1150*/  LDS R20, [R8+0xc] ;  /* 0x00000c0008147984 */ /* 0x000f620000000800 */
[----:B--2---:R-:W-:-:S04]  /*1160*/  FADD R5, R5, -R10 ;  /* 0x8000000a05057221 */ /* 0x004fc80000000000 */
[----:B------:R-:W-:Y:S01]  /*1170*/  FFMA R4, R5, R5, R4 ;  /* 0x0000000505047223 */ /* 0x000fe20000000004 */
[----:B---3--:R-:W-:Y:S01]  /*1180*/  FADD R11, R11, -R16 ;  /* 0x800000100b0b7221 */ /* 0x008fe20000000000 */
[----:B----4-:R-:W-:-:S03]  /*1190*/  FADD R9, R18, -R9 ;  /* 0x8000000912097221 */ /* 0x010fc60000000000 */
[----:B------:R-:W-:Y:S01]  /*11a0*/  FFMA R4, R11, R11, R4 ;  /* 0x0000000b0b047223 */ /* 0x000fe20000000004 */
[----:B-----5:R-:W-:-:S03]  /*11b0*/  FADD R19, R19, -R20 ;  /* 0x8000001413137221 */ /* 0x020fc60000000000 */
[----:B------:R-:W-:-:S04]  /*11c0*/  FFMA R4, R9, R9, R4 ;  /* 0x0000000909047223 */ /* 0x000fc80000000004 */
[----:B------:R-:W-:-:S07]  /*11d0*/  FFMA R4, R19, R19, R4 ;  /* 0x0000001313047223 */ /* 0x000fce0000000004 */
.L_x_86:
[----:B------:R-:W-:Y:S05]  /*11e0*/  @!P2 BRA `(.L_x_82) ;  /* 0x000000000038a947 */ /* 0x000fea0003800000 */
[----:B------:R-:W0:Y:S01]  /*11f0*/  S2R R6, SR_CgaCtaId ;  /* 0x0000000000067919 */ /* 0x000e220000008800 */
[----:B------:R-:W-:Y:S01]  /*1200*/  MOV R5, 0x400 ;  /* 0x0000040000057802 */ /* 0x000fe20000000f00 */
[----:B------:R-:W-:-:S03]  /*1210*/  UMOV UR4, URZ ;  /* 0x000000ff00047c82 */ /* 0x000fc60008000000 */
[----:B0-----:R-:W-:-:S07]  /*1220*/  LEA R8, R6, R5, 0x18 ;  /* 0x0000000506087211 */ /* 0x001fce00078ec0ff */
.L_x_87:
[----:B------:R-:W-:-:S06]  /*1230*/  IMAD.WIDE.U32 R6, R17, 0x4, R2 ;  /* 0x0000000411067825 */ /* 0x000fcc00078e0002 */
[----:B------:R-:W2:Y:S01]  /*1240*/  LDG.E R6, desc[UR8][R6.64] ;  /* 0x0000000806067981 */ /* 0x000ea2000c1e1900 */
[C---:B------:R-:W-:Y:S01]  /*1250*/  LEA R5, R17.reuse, R8, 0x2 ;  /* 0x0000000811057211 */ /* 0x040fe200078e10ff */
[----:B------:R-:W-:Y:S01]  /*1260*/  UIADD3 UR4, UPT, UPT, UR4, 0x1, URZ ;  /* 0x0000000104047890 */ /* 0x000fe2000fffe0ff */
[----:B------:R-:W-:-:S04]  /*1270*/  IADD3 R17, PT, PT, R17, 0x1, RZ ;  /* 0x0000000111117810 */ /* 0x000fc80007ffe0ff */
[----:B------:R-:W2:Y:S01]  /*1280*/  LDS R5, [R5] ;  /* 0x0000000005057984 */ /* 0x000ea20000000800 */
[----:B------:R-:W-:Y:S01]  /*1290*/  ISETP.NE.AND P1, PT, R15, UR4, PT ;  /* 0x000000040f007c0c */ /* 0x000fe2000bf25270 */
[----:B--2---:R-:W-:-:S04]  /*12a0*/  FADD R9, R6, -R5 ;  /* 0x8000000506097221 */ /* 0x004fc80000000000 */
[----:B------:R-:W-:-:S08]  /*12b0*/  FFMA R4, R9, R9, R4 ;  /* 0x0000000909047223 */ /* 0x000fd00000000004 */
[----:B------:R-:W-:Y:S05]  /*12c0*/  @P1 BRA `(.L_x_87) ;  /* 0xfffffffc00d81947 */ /* 0x000fea000383ffff */
.L_x_82:
[----:B------:R-:W-:Y:S01]  /*12d0*/  UISETP.GE.AND UP0, UPT, UR6, 0x2, UPT ;  /* 0x000000020600788c */ /* 0x000fe2000bf06270 */
[----:B------:R-:W-:-:S08]  /*12e0*/  MOV R5, RZ ;  /* 0x000000ff00057202 */ /* 0x000fd00000000f00 */
[----:B------:R-:W-:Y:S05]  /*12f0*/  BRA.U !UP0, `(.L_x_88) ;  /* 0x0000000d089c7547 */ /* 0x000fea000b800000 */
[----:B------:R-:W-:Y:S05]  /*1300*/  @!P0 BRA `(.L_x_89) ;  /* 0x0000000c00248947 */ /* 0x000fea0003800000 */
[C---:B------:R-:W-:Y:S02]  /*1310*/  LOP3.LUT R20, R13.reuse, 0xf, RZ, 0xc0, !PT ;  /* 0x0000000f0d147812 */ /* 0x040fe400078ec0ff */
[C---:B------:R-:W-:Y:S02]  /*1320*/  LOP3.LUT R21, R13.reuse, 0x7, RZ, 0xc0, !PT ;  /* 0x000000070d157812 */ /* 0x040fe400078ec0ff */
[----:B------:R-:W-:Y:S01]  /*1330*/  LOP3.LUT R8, R13, 0x7ffffff0, RZ, 0xc0, !PT ;  /* 0x7ffffff00d087812 */ /* 0x000fe200078ec0ff */
[----:B------:R-:W-:Y:S01]  /*1340*/  VIADD R5, R20, 0xffffffff ;  /* 0xffffffff14057836 */ /* 0x000fe20000000000 */
[----:B------:R-:W-:Y:S02]  /*1350*/  IADD3 R6, PT, PT, R21, -0x1, RZ ;  /* 0xffffffff15067810 */ /* 0x000fe40007ffe0ff */
[----:B------:R-:W-:Y:S02]  /*1360*/  IADD3 R9, P2, PT, R2, 0x20, RZ ;  /* 0x0000002002097810 */ /* 0x000fe40007f5e0ff */
[----:B------:R-:W-:Y:S01]  /*1370*/  ISETP.GE.U32.AND P0, PT, R5, 0x7, PT ;  /* 0x000000070500780c */ /* 0x000fe20003f06070 */
[----:B------:R-:W-:Y:S01]  /*1380*/  HFMA2 R5, -RZ, RZ, 0, 0 ;  /* 0x00000000ff057431 */ /* 0x000fe200000001ff */
[----:B------:R-:W-:-:S02]  /*1390*/  LOP3.LUT R22, R13, 0x3, RZ, 0xc0, !PT ;  /* 0x000000030d167812 */ /* 0x000fc400078ec0ff */
[----:B------:R-:W-:Y:S02]  /*13a0*/  ISETP.GE.U32.AND P1, PT, R6, 0x3, PT ;  /* 0x000000030600780c */ /* 0x000fe40003f26070 */
[----:B------:R-:W-:Y:S02]  /*13b0*/  SHF.L.U32 R13, R13, 0x2, RZ ;  /* 0x000000020d0d7819 */ /* 0x000fe400000006ff */
[----:B------:R-:W-:Y:S02]  /*13c0*/  MOV R10, 0x1 ;  /* 0x00000001000a7802 */ /* 0x000fe40000000f00 */
[----:B------:R-:W-:Y:S02]  /*13d0*/  IADD3.X R11, PT, PT, RZ, R3, RZ, P2, !PT ;  /* 0x00000003ff0b7210 */ /* 0x000fe400017fe4ff */
[----:B------:R-:W-:-:S07]  /*13e0*/  IADD3 R15, PT, PT, -R8, RZ, RZ ;  /* 0x000000ff080f7210 */ /* 0x000fce0007ffe1ff */
.L_x_95:
[----:B------:R-:W-:Y:S02]  /*13f0*/  ISETP.GE.U32.AND P2, PT, R14, 0xf, PT ;  /* 0x0000000f0e00780c */ /* 0x000fe40003f46070 */
[----:B------:R-:W-:Y:S02]  /*1400*/  MOV R17, RZ ;  /* 0x000000ff00117202 */ /* 0x000fe40000000f00 */
[----:B------:R-:W-:-:S09]  /*1410*/  MOV R19, RZ ;  /* 0x000000ff00137202 */ /* 0x000fd20000000f00 */
[----:B------:R-:W-:Y:S05]  /*1420*/  @!P2 BRA `(.L_x_90) ;  /* 0x000000040040a947 */ /* 0x000fea0003800000 */
[----:B------:R-:W0:Y:S01]  /*1430*/  S2UR UR5, SR_CgaCtaId ;  /* 0x00000000000579c3 */ /* 0x000e220000008800 */
[----:B------:R-:W-:Y:S01]  /*1440*/  UMOV UR4, 0x400 ;  /* 0x0000040000047882 */ /* 0x000fe20000000000 */
[----:B------:R-:W-:Y:S01]  /*1450*/  HFMA2 R17, -RZ, RZ, 0, 0 ;  /* 0x00000000ff117431 */ /* 0x000fe200000001ff */
[----:B------:R-:W-:Y:S02]  /*1460*/  MOV R6, R9 ;  /* 0x0000000900067202 */ /* 0x000fe40000000f00 */
[----:B------:R-:W-:Y:S02]  /*1470*/  MOV R7, R11 ;  /* 0x0000000b00077202 */ /* 0x000fe40000000f00 */
[----:B------:R-:W-:Y:S01]  /*1480*/  MOV R18, R15 ;  /* 0x0000000f00127202 */ /* 0x000fe20000000f00 */
[----:B0-----:R-:W-:-:S06]  /*1490*/  ULEA UR4, UR5, UR4, 0x18 ;  /* 0x0000000405047291 */ /* 0x001fcc000f8ec0ff */
[----:B------:R-:W-:-:S05]  /*14a0*/  IMAD R16, R13, R10, UR4 ;  /* 0x000000040d107e24 */ /* 0x000fca000f8e020a */
[----:B------:R-:W-:-:S07]  /*14b0*/  IADD3 R16, PT, PT, R16, 0x20, RZ ;  /* 0x0000002010107810 */ /* 0x000fce0007ffe0ff */
.L_x_91:
[----:B------:R-:W2:Y:S04]  /*14c0*/  LDG.E R25, desc[UR8][R6.64+-0x20] ;  /* 0xffffe00806197981 */ /* 0x000ea8000c1e1900 */
[----:B------:R-:W3:Y:S04]  /*14d0*/  LDG.E R24, desc[UR8][R6.64+-0x1c] ;  /* 0xffffe40806187981 */ /* 0x000ee8000c1e1900 */
[----:B------:R-:W4:Y:S04]  /*14e0*/  LDG.E R23, desc[UR8][R6.64+-0x18] ;  /* 0xffffe80806177981 */ /* 0x000f28000c1e1900 */
[----:B------:R-:W5:Y:S04]  /*14f0*/  LDG.E R19, desc[UR8][R6.64+-0x14] ;  /* 0xffffec0806137981 */ /* 0x000f68000c1e1900 */
[----:B------:R-:W2:Y:S04]  /*1500*/  LDS R26, [R16+-0x20] ;  /* 0xffffe000101a7984 */ /* 0x000ea80000000800 */
[----:B------:R-:W-:Y:S01]  /*1510*/  LDS R28, [R16+-0x18] ;  /* 0xffffe800101c7984 */ /* 0x000fe20000000800 */
[----:B--2---:R-:W-:-:S03]  /*1520*/  FADD R26, R25, -R26 ;  /* 0x8000001a191a7221 */ /* 0x004fc60000000000 */
[----:B------:R-:W3:Y:S01]  /*1530*/  LDS R25, [R16+-0x1c] ;  /* 0xffffe40010197984 */ /* 0x000ee20000000800 */
[----:B------:R-:W-:-:S03]  /*1540*/  FFMA R26, R26, R26, R17 ;  /* 0x0000001a1a1a7223 */ /* 0x000fc60000000011 */
[----:B------:R-:W2:Y:S01]  /*1550*/  LDG.E R17, desc[UR8][R6.64+-0x10] ;  /* 0xfffff00806117981 */ /* 0x000ea2000c1e1900 */
[----:B---3--:R-:W-:-:S03]  /*1560*/  FADD R25, R24, -R25 ;  /* 0x8000001918197221 */ /* 0x008fc60000000000 */
[----:B------:R-:W3:Y:S01]  /*1570*/  LDG.E R24, desc[UR8][R6.64+-0xc] ;  /* 0xfffff40806187981 */ /* 0x000ee2000c1e1900 */
[----:B------:R-:W-:Y:S01]  /*1580*/  FFMA R26, R25, R25, R26 ;  /* 0x00000019191a7223 */ /* 0x000fe2000000001a */
[----:B----4-:R-:W-:Y:S02]  /*1590*/  FADD R25, R23, -R28 ;  /* 0x8000001c17197221 */ /* 0x010fe40000000000 */
[----:B------:R-:W4:Y:S04]  /*15a0*/  LDG.E R23, desc[UR8][R6.64+-0x8] ;  /* 0xfffff80806177981 */ /* 0x000f28000c1e1900 */
[----:B------:R-:W5:Y:S01]  /*15b0*/  LDS R28, [R16+-0x14] ;  /* 0xffffec00101c7984 */ /* 0x000f620000000800 */
[----:B------:R-:W-:Y:S01]  /*15c0*/  FFMA R26, R25, R25, R26 ;  /* 0x00000019191a7223 */ /* 0x000fe2000000001a */
[----:B-----5:R-:W-:-:S02]  /*15d0*/  FADD R25, R19, -R28 ;  /* 0x8000001c13197221 */ /* 0x020fc40000000000 */
[----:B------:R-:W5:Y:S04]  /*15e0*/  LDG.E R19, desc[UR8][R6.64+-0x4] ;  /* 0xfffffc0806137981 */ /* 0x000f68000c1e1900 */
[----:B------:R-:W2:Y:S01]  /*15f0*/  LDS R28, [R16+-0x10] ;  /* 0xfffff000101c7984 */ /* 0x000ea20000000800 */
[----:B------:R-:W-:-:S03]  /*1600*/  FFMA R26, R25, R25, R26 ;  /* 0x00000019191a7223 */ /* 0x000fc6000000001a */
[----:B------:R-:W3:Y:S01]  /*1610*/  LDS R25, [R16+-0xc] ;  /* 0xfffff40010197984 */ /* 0x000ee20000000800 */
[----:B--2---:R-:W-:-:S03]  /*1620*/  FADD R17, R17, -R28 ;  /* 0x8000001c11117221 */ /* 0x004fc60000000000 */
[----:B------:R-:W4:Y:S01]  /*1630*/  LDS R28, [R16+-0x8] ;  /* 0xfffff800101c7984 */ /* 0x000f220000000800 */
[----:B------:R-:W-:-:S03]  /*1640*/  FFMA R26, R17, R17, R26 ;  /* 0x00000011111a7223 */ /* 0x000fc6000000001a */
[----:B------:R-:W2:Y:S01]  /*1650*/  LDG.E R17, desc[UR8][R6.64] ;  /* 0x0000000806117981 */ /* 0x000ea2000c1e1900 */
[----:B---3--:R-:W-:-:S03]  /*1660*/  FADD R25, R24, -R25 ;  /* 0x8000001918197221 */ /* 0x008fc60000000000 */
[----:B------:R-:W3:Y:S01]  /*1670*/  LDG.E R24, desc[UR8][R6.64+0x4] ;  /* 0x0000040806187981 */ /* 0x000ee2000c1e1900 */
[----:B----4-:R-:W-:-:S03]  /*1680*/  FADD R23, R23, -R28 ;  /* 0x8000001c17177221 */ /* 0x010fc60000000000 */
[----:B------:R-:W5:Y:S01]  /*1690*/  LDS R28, [R16+-0x4] ;  /* 0xfffffc00101c7984 */ /* 0x000f620000000800 */
[----:B------:R-:W-:-:S04]  /*16a0*/  FFMA R26, R25, R25, R26 ;  /* 0x00000019191a7223 */ /* 0x000fc8000000001a */
[----:B------:R-:W-:Y:S02]  /*16b0*/  FFMA R26, R23, R23, R26 ;  /* 0x00000017171a7223 */ /* 0x000fe4000000001a */
[----:B------:R-:W4:Y:S01]  /*16c0*/  LDG.E R23, desc[UR8][R6.64+0x8] ;  /* 0x0000080806177981 */ /* 0x000f22000c1e1900 */
[----:B-----5:R-:W-:-:S03]  /*16d0*/  FADD R25, R19, -R28 ;  /* 0x8000001c13197221 */ /* 0x020fc60000000000 */
[----:B------:R-:W5:Y:S04]  /*16e0*/  LDG.E R19, desc[UR8][R6.64+0xc] ;  /* 0x00000c0806137981 */ /* 0x000f68000c1e1900 */
[----:B------:R-:W2:Y:S01]  /*16f0*/  LDS R28, [R16] ;  /* 0x00000000101c7984 */ /* 0x000ea20000000800 */
[----:B------:R-:W-:-:S03]  /*1700*/  FFMA R26, R25, R25, R26 ;  /* 0x00000019191a7223 */ /* 0x000fc6000000001a */
[----:B------:R-:W3:Y:S01]  /*1710*/  LDS R25, [R16+0x4] ;  /* 0x0000040010197984 */ /* 0x000ee20000000800 */
[----:B--2---:R-:W-:-:S03]  /*1720*/  FADD R17, R17, -R28 ;  /* 0x8000001c11117221 */ /* 0x004fc60000000000 */
[----:B------:R-:W-:Y:S01]  /*1730*/  LDS R28, [R16+0xc] ;  /* 0x00000c00101c7984 */ /* 0x000fe20000000800 */
[----:B------:R-:W-:-:S03]  /*1740*/  FFMA R26, R17, R17, R26 ;  /* 0x00000011111a7223 */ /* 0x000fc6000000001a */
[----:B------:R-:W2:Y:S01]  /*1750*/  LDG.E R17, desc[UR8][R6.64+0x10] ;  /* 0x0000100806117981 */ /* 0x000ea2000c1e1900 */
[----:B---3--:R-:W-:-:S03]  /*1760*/  FADD R25, R24, -R25 ;  /* 0x8000001918197221 */ /* 0x008fc60000000000 */
[----:B------:R-:W4:Y:S01]  /*1770*/  LDS R24, [R16+0x8] ;  /* 0x0000080010187984 */ /* 0x000f220000000800 */
[----:B------:R-:W-:Y:S01]  /*1780*/  FFMA R26, R25, R25, R26 ;  /* 0x00000019191a7223 */ /* 0x000fe2000000001a */
[----:B----4-:R-:W-:Y:S02]  /*1790*/  FADD R25, R23, -R24 ;  /* 0x8000001817197221 */ /* 0x010fe40000000000 */
[----:B------:R-:W3:Y:S02]  /*17a0*/  LDG.E R23, desc[UR8][R6.64+0x14] ;  /* 0x0000140806177981 */ /* 0x000ee4000c1e1900 */
[----:B------:R-:W-:Y:S02]  /*17b0*/  FFMA R26, R25, R25, R26 ;  /* 0x00000019191a7223 */ /* 0x000fe4000000001a */
[----:B------:R-:W4:Y:S01]  /*17c0*/  LDG.E R24, desc[UR8][R6.64+0x18] ;  /* 0x0000180806187981 */ /* 0x000f22000c1e1900 */
[----:B-----5:R-:W-:-:S03]  /*17d0*/  FADD R25, R19, -R28 ;  /* 0x8000001c13197221 */ /* 0x020fc60000000000 */
[----:B------:R0:W5:Y:S04]  /*17e0*/  LDG.E R19, desc[UR8][R6.64+0x1c] ;  /* 0x00001c0806137981 */ /* 0x000168000c1e1900 */
[----:B------:R-:W2:Y:S01]  /*17f0*/  LDS R28, [R16+0x10] ;  /* 0x00001000101c7984 */ /* 0x000ea20000000800 */
[----:B------:R-:W-:-:S03]  /*1800*/  FFMA R26, R25, R25, R26 ;  /* 0x00000019191a7223 */ /* 0x000fc6000000001a */
[----:B------:R-:W-:Y:S01]  /*1810*/  LDS R25, [R16+0x18] ;  /* 0x0000180010197984 */ /* 0x000fe20000000800 */
[----:B------:R-:W-:-:S04]  /*1820*/  IADD3 R18, PT, PT, R18, 0x10, RZ ;  /* 0x0000001012127810 */ /* 0x000fc80007ffe0ff */
[----:B------:R-:W-:Y:S02]  /*1830*/  ISETP.NE.AND P2, PT, R18, RZ, PT ;  /* 0x000000ff1200720c */ /* 0x000fe40003f45270 */
[----:B0-----:R-:W-:-:S04]  /*1840*/  IADD3 R6, P3, PT, R6, 0x40, RZ ;  /* 0x0000004006067810 */ /* 0x001fc80007f7e0ff */
[----:B------:R-:W-:Y:S01]  /*1850*/  IADD3.X R7, PT, PT, RZ, R7, RZ, P3, !PT ;  /* 0x00000007ff077210 */ /* 0x000fe20001ffe4ff */
[----:B--2---:R-:W-:Y:S02]  /*1860*/  FADD R17, R17, -R28 ;  /* 0x8000001c11117221 */ /* 0x004fe40000000000 */
[----:B------:R-:W3:Y:S02]  /*1870*/  LDS R28, [R16+0x14] ;  /* 0x00001400101c7984 */ /* 0x000ee40000000800 */
[----:B------:R-:W-:Y:S02]  /*1880*/  FFMA R17, R17, R17, R26 ;  /* 0x0000001111117223 */ /* 0x000fe4000000001a */
[----:B------:R0:W5:Y:S02]  /*1890*/  LDS R26, [R16+0x1c] ;  /* 0x00001c00101a7984 */ /* 0x0001640000000800 */
[----:B0-----:R-:W-:Y:S01]  /*18a0*/  IADD3 R16, PT, PT, R16, 0x40, RZ ;  /* 0x0000004010107810 */ /* 0x001fe20007ffe0ff */
[----:B---3--:R-:W-:-:S04]  /*18b0*/  FADD R28, R23, -R28 ;  /* 0x8000001c171c7221 */ /* 0x008fc80000000000 */
[----:B------:R-:W-:Y:S01]  /*18c0*/  FFMA R17, R28, R28, R17 ;  /* 0x0000001c1c117223 */ /* 0x000fe20000000011 */
[----:B----4-:R-:W-:-:S04]  /*18d0*/  FADD R24, R24, -R25 ;  /* 0x8000001918187221 */ /* 0x010fc80000000000 */
[----:B------:R-:W-:Y:S01]  /*18e0*/  FFMA R17, R24, R24, R17 ;  /* 0x0000001818117223 */ /* 0x000fe20000000011 */
[----:B-----5:R-:W-:-:S04]  /*18f0*/  FADD R26, R19, -R26 ;  /* 0x8000001a131a7221 */ /* 0x020fc80000000000 */
[----:B------:R-:W-:Y:S01]  /*1900*/  FFMA R17, R26, R26, R17 ;  /* 0x0000001a1a117223 */ /* 0x000fe20000000011 */
[----:B------:R-:W-:Y:S06]  /*1910*/  @P2 BRA `(.L_x_91) ;  /* 0xfffffff800e82947 */ /* 0x000fec000383ffff */
[----:B------:R-:W-:-:S07]  /*1920*/  IMAD.MOV.U32 R19, RZ, RZ, R8 ;  /* 0x000000ffff137224 */ /* 0x000fce00078e0008 */
.L_x_90:
[----:B------:R-:W-:-:S13]  /*1930*/  ISETP.NE.AND P2, PT, R20, RZ, PT ;  /* 0x000000ff1400720c */ /* 0x000fda0003f45270 */
[----:B------:R-:W-:Y:S05]  /*1940*/  @!P2 BRA `(.L_x_92) ;  /* 0x000000040070a947 */ /* 0x000fea0003800000 */
[----:B------:R-:W-:Y:S01]  /*1950*/  ISETP.NE.AND P2, PT, R21, RZ, PT ;  /* 0x000000ff1500720c */ /* 0x000fe20003f45270 */
[----:B------:R-:W-:-:S12]  /*1960*/  @!P0 BRA `(.L_x_93) ;  /* 0x0000000000a08947 */ /* 0x000fd80003800000 */
[----:B------:R-:W-:Y:S01]  /*1970*/  IMAD.WIDE.U32 R6, R19, 0x4, R2 ;  /* 0x0000000413067825 */ /* 0x000fe200078e0002 */
[----:B------:R-:W0:Y:S01]  /*1980*/  S2R R25, SR_CgaCtaId ;  /* 0x0000000000197919 */ /* 0x000e220000008800 */
[----:B------:R-:W1:Y:S03]  /*1990*/  LDCU UR4, c[0x0][0x39c] ;  /* 0x00007380ff0477ac */ /* 0x000e660008000800 */
[----:B------:R-:W2:Y:S04]  /*19a0*/  LDG.E R23, desc[UR8][R6.64] ;  /* 0x0000000806177981 */ /* 0x000ea8000c1e1900 */
[----:B------:R-:W3:Y:S04]  /*19b0*/  LDG.E R24, desc[UR8][R6.64+0x4] ;  /* 0x0000040806187981 */ /* 0x000ee8000c1e1900 */
[----:B------:R-:W4:Y:S01]  /*19c0*/  LDG.E R18, desc[UR8][R6.64+0x8] ;  /* 0x0000080806127981 */ /* 0x000f22000c1e1900 */
[----:B------:R-:W-:-:S04]  /*19d0*/  MOV R16, 0x400 ;  /* 0x0000040000107802 */ /* 0x000fc80000000f00 */
[----:B0-----:R-:W-:Y:S01]  /*19e0*/  LEA R25, R25, R16, 0x18 ;  /* 0x0000001019197211 */ /* 0x001fe200078ec0ff */
[----:B-1----:R-:W-:-:S05]  /*19f0*/  IMAD R16, R10, UR4, R19 ;  /* 0x000000040a107c24 */ /* 0x002fca000f8e0213 */
[----:B------:R-:W-:-:S05]  /*1a00*/  LEA R16, R16, R25, 0x2 ;  /* 0x0000001910107211 */ /* 0x000fca00078e10ff */
[----:B------:R-:W2:Y:S04]  /*1a10*/  LDS R26, [R16] ;  /* 0x00000000101a7984 */ /* 0x000ea80000000800 */
[----:B------:R-:W3:Y:S04]  /*1a20*/  LDS R25, [R16+0x4] ;  /* 0x0000040010197984 */ /* 0x000ee80000000800 */
[----:B------:R-:W4:Y:S04]  /*1a30*/  LDS R27, [R16+0x8] ;  /* 0x00000800101b7984 */ /* 0x000f280000000800 */
[----:B------:R-:W0:Y:S01]  /*1a40*/  LDS R28, [R16+0xc] ;  /* 0x00000c00101c7984 */ /* 0x000e220000000800 */
[----:B--2---:R-:W-:-:S03]  /*1a50*/  FADD R26, R23, -R26 ;  /* 0x8000001a171a7221 */ /* 0x004fc60000000000 */
[----:B------:R-:W0:Y:S01]  /*1a60*/  LDG.E R23, desc[UR8][R6.64+0xc] ;  /* 0x00000c0806177981 */ /* 0x000e22000c1e1900 */
[----:B------:R-:W-:Y:S01]  /*1a70*/  FFMA R26, R26, R26, R17 ;  /* 0x0000001a1a1a7223 */ /* 0x000fe20000000011 */
[----:B---3--:R-:W-:Y:S02]  /*1a80*/  FADD R25, R24, -R25 ;  /* 0x8000001918197221 */ /* 0x008fe40000000000 */
[----:B------:R-:W2:Y:S01]  /*1a90*/  LDG.E R17, desc[UR8][R6.64+0x10] ;  /* 0x0000100806117981 */ /* 0x000ea2000c1e1900 */
[----:B----4-:R-:W-:Y:S01]  /*1aa0*/  FADD R27, R18, -R27 ;  /* 0x8000001b121b7221 */ /* 0x010fe20000000000 */
[----:B------:R-:W-:Y:S02]  /*1ab0*/  FFMA R26, R25, R25, R26 ;  /* 0x00000019191a7223 */ /* 0x000fe4000000001a */
[----:B------:R-:W3:Y:S04]  /*1ac0*/  LDG.E R24, desc[UR8][R6.64+0x14] ;  /* 0x0000140806187981 */ /* 0x000ee8000c1e1900 */
[----:B------:R-:W4:Y:S04]  /*1ad0*/  LDG.E R18, desc[UR8][R6.64+0x18] ;  /* 0x0000180806127981 */ /* 0x000f28000c1e1900 */
[----:B------:R-:W5:Y:S01]  /*1ae0*/  LDG.E R25, desc[UR8][R6.64+0x1c] ;  /* 0x00001c0806197981 */ /* 0x000f62000c1e1900 */
[----:B------:R-:W-:Y:S01]  /*1af0*/  FFMA R26, R27, R27, R26 ;  /* 0x0000001b1b1a7223 */ /* 0x000fe2000000001a */
[----:B------:R-:W-:-:S02]  /*1b00*/  IADD3 R19, PT, PT, R19, 0x8, RZ ;  /* 0x0000000813137810 */ /* 0x000fc40007ffe0ff */
[----:B------:R-:W4:Y:S01]  /*1b10*/  LDS R27, [R16+0x18] ;  /* 0x00001800101b7984 */ /* 0x000f220000000800 */
[----:B0-----:R-:W-:-:S03]  /*1b20*/  FADD R23, R23, -R28 ;  /* 0x8000001c17177221 */ /* 0x001fc60000000000 */
[----:B------:R-:W2:Y:S01]  /*1b30*/  LDS R28, [R16+0x10] ;  /* 0x00001000101c7984 */ /* 0x000ea20000000800 */
[----:B------:R-:W-:-:S03]  /*1b40*/  FFMA R26, R23, R23, R26 ;  /* 0x00000017171a7223 */ /* 0x000fc6000000001a */
[----:B------:R-:W3:Y:S01]  /*1b50*/  LDS R23, [R16+0x14] ;  /* 0x0000140010177984 */ /* 0x000ee20000000800 */
[----:B----4-:R-:W-:Y:S01]  /*1b60*/  FADD R27, R18, -R27 ;  /* 0x8000001b121b7221 */ /* 0x010fe20000000000 */
[----:B--2---:R-:W-:Y:S02]  /*1b70*/  FADD R17, R17, -R28 ;  /* 0x8000001c11117221 */ /* 0x004fe40000000000 */
[----:B------:R-:W5:Y:S02]  /*1b80*/  LDS R28, [R16+0x1c] ;  /* 0x00001c00101c7984 */ /* 0x000f640000000800 */
[----:B------:R-:W-:Y:S01]  /*1b90*/  FFMA R26, R17, R17, R26 ;  /* 0x00000011111a7223 */ /* 0x000fe2000000001a */
[----:B---3--:R-:W-:-:S04]  /*1ba0*/  FADD R23, R24, -R23 ;  /* 0x8000001718177221 */ /* 0x008fc80000000000 */
[----:B------:R-:W-:-:S04]  /*1bb0*/  FFMA R26, R23, R23, R26 ;  /* 0x00000017171a7223 */ /* 0x000fc8000000001a */
[----:B------:R-:W-:Y:S01]  /*1bc0*/  FFMA R26, R27, R27, R26 ;  /* 0x0000001b1b1a7223 */ /* 0x000fe2000000001a */
[----:B-----5:R-:W-:-:S04]  /*1bd0*/  FADD R25, R25, -R28 ;  /* 0x8000001c19197221 */ /* 0x020fc80000000000 */
[----:B------:R-:W-:-:S07]  /*1be0*/  FFMA R17, R25, R25, R26 ;  /* 0x0000001919117223 */ /* 0x000fce000000001a */
.L_x_93:
[----:B------:R-:W-:Y:S05]  /*1bf0*/  @!P2 BRA `(.L_x_92) ;  /* 0x0000000000c4a947 */ /* 0x000fea0003800000 */
[----:B------:R-:W-:Y:S01]  /*1c00*/  ISETP.NE.AND P2, PT, R22, RZ, PT ;  /* 0x000000ff1600720c */ /* 0x000fe20003f45270 */
[----:B------:R-:W-:-:S12]  /*1c10*/  @!P1 BRA `(.L_x_94) ;  /* 0x0000000000609947 */ /* 0x000fd80003800000 */
[C---:B------:R-:W-:Y:S01]  /*1c20*/  IMAD.WIDE.U32 R6, R19.reuse, 0x4, R2 ;  /* 0x0000000413067825 */ /* 0x040fe200078e0002 */
[----:B------:R-:W0:Y:S01]  /*1c30*/  S2R R27, SR_CgaCtaId ;  /* 0x00000000001b7919 */ /* 0x000e220000008800 */
[----:B------:R-:W1:Y:S03]  /*1c40*/  LDCU UR4, c[0x0][0x39c] ;  /* 0x00007380ff0477ac */ /* 0x000e660008000800 */
[----:B------:R-:W2:Y:S04]  /*1c50*/  LDG.E R23, desc[UR8][R6.64] ;  /* 0x0000000806177981 */ /* 0x000ea8000c1e1900 */
[----:B------:R-:W3:Y:S04]  /*1c60*/  LDG.E R18, desc[UR8][R6.64+0x4] ;  /* 0x0000040806127981 */ /* 0x000ee8000c1e1900 */
[----:B------:R-:W4:Y:S04]  /*1c70*/  LDG.E R16, desc[UR8][R6.64+0x8] ;  /* 0x0000080806107981 */ /* 0x000f28000c1e1900 */
[----:B------:R5:W4:Y:S01]  /*1c80*/  LDG.E R24, desc[UR8][R6.64+0xc] ;  /* 0x00000c0806187981 */ /* 0x000b22000c1e1900 */
[----:B------:R-:W-:Y:S01]  /*1c90*/  MOV R26, 0x400 ;  /* 0x00000400001a7802 */ /* 0x000fe20000000f00 */
[----:B-1----:R-:W-:Y:S01]  /*1ca0*/  IMAD R25, R10, UR4, R19 ;  /* 0x000000040a197c24 */ /* 0x002fe2000f8e0213 */
[----:B------:R-:W-:-:S02]  /*1cb0*/  IADD3 R19, PT, PT, R19, 0x4, RZ ;  /* 0x0000000413137810 */ /* 0x000fc40007ffe0ff */
[----:B0-----:R-:W-:-:S04]  /*1cc0*/  LEA R26, R27, R26, 0x18 ;  /* 0x0000001a1b1a7211 */ /* 0x001fc800078ec0ff */
[----:B------:R-:W-:-:S05]  /*1cd0*/  LEA R25, R25, R26, 0x2 ;  /* 0x0000001a19197211 */ /* 0x000fca00078e10ff */
[----:B------:R-:W2:Y:S04]  /*1ce0*/  LDS R26, [R25] ;  /* 0x00000000191a7984 */ /* 0x000ea80000000800 */
[----:B------:R-:W3:Y:S04]  /*1cf0*/  LDS R27, [R25+0x4] ;  /* 0x00000400191b7984 */ /* 0x000ee80000000800 */
[----:B-----5:R-:W4:Y:S01]  /*1d00*/  LDS R7, [R25+0xc] ;  /* 0x00000c0019077984 */ /* 0x020f220000000800 */
[----:B--2---:R-:W-:-:S03]  /*1d10*/  FADD R26, R23, -R26 ;  /* 0x8000001a171a7221 */ /* 0x004fc60000000000 */
[----:B------:R-:W0:Y:S01]  /*1d20*/  LDS R23, [R25+0x8] ;  /* 0x0000080019177984 */ /* 0x000e220000000800 */
[----:B------:R-:W-:Y:S01]  /*1d30*/  FFMA R17, R26, R26, R17 ;  /* 0x0000001a1a117223 */ /* 0x000fe20000000011 */
[----:B---3--:R-:W-:-:S04]  /*1d40*/  FADD R18, R18, -R27 ;  /* 0x8000001b12127221 */ /* 0x008fc80000000000 */
[----:B------:R-:W-:Y:S01]  /*1d50*/  FFMA R17, R18, R18, R17 ;  /* 0x0000001212117223 */ /* 0x000fe20000000011 */
[----:B----4-:R-:W-:Y:S01]  /*1d60*/  FADD R24, R24, -R7 ;  /* 0x8000000718187221 */ /* 0x010fe20000000000 */
[----:B0-----:R-:W-:-:S04]  /*1d70*/  FADD R16, R16, -R23 ;  /* 0x8000001710107221 */ /* 0x001fc80000000000 */
[----:B------:R-:W-:-:S04]  /*1d80*/  FFMA R17, R16, R16, R17 ;  /* 0x0000001010117223 */ /* 0x000fc80000000011 */
[----:B------:R-:W-:-:S07]  /*1d90*/  FFMA R17, R24, R24, R17 ;  /* 0x0000001818117223 */ /* 0x000fce0000000011 */
.L_x_94:
[----:B------:R-:W-:Y:S05]  /*1da0*/  @!P2 BRA `(.L_x_92) ;  /* 0x000000000058a947 */ /* 0x000fea0003800000 */
[----:B------:R-:W-:Y:S01]  /*1db0*/  IMAD.WIDE.U32 R6, R19, 0x4, R2 ;  /* 0x0000000413067825 */ /* 0x000fe200078e0002 */
[----:B------:R-:W0:Y:S01]  /*1dc0*/  S2R R24, SR_CgaCtaId ;  /* 0x0000000000187919 */ /* 0x000e220000008800 */
[----:B------:R-:W1:Y:S03]  /*1dd0*/  LDCU UR4, c[0x0][0x39c] ;  /* 0x00007380ff0477ac */ /* 0x000e660008000800 */
[----:B------:R-:W2:Y:S01]  /*1de0*/  LDG.E R16, desc[UR8][R6.64] ;  /* 0x0000000806107981 */ /* 0x000ea2000c1e1900 */
[----:B------:R-:W-:Y:S02]  /*1df0*/  MOV R23, 0x400 ;  /* 0x0000040000177802 */ /* 0x000fe40000000f00 */
[----:B------:R-:W-:Y:S01]  /*1e00*/  ISETP.NE.AND P2, PT, R22, 0x1, PT ;  /* 0x000000011600780c */ /* 0x000fe20003f45270 */
[----:B-1----:R-:W-:Y:S01]  /*1e10*/  IMAD R18, R10, UR4, R19 ;  /* 0x000000040a127c24 */ /* 0x002fe2000f8e0213 */
[----:B0-----:R-:W-:-:S04]  /*1e20*/  LEA R23, R24, R23, 0x18 ;  /* 0x0000001718177211 */ /* 0x001fc800078ec0ff */
[----:B------:R-:W-:-:S05]  /*1e30*/  LEA R24, R18, R23, 0x2 ;  /* 0x0000001712187211 */ /* 0x000fca00078e10ff */
[----:B------:R-:W2:Y:S02]  /*1e40*/  LDS R19, [R24] ;  /* 0x0000000018137984 */ /* 0x000ea40000000800 */
[----:B--2---:R-:W-:-:S04]  /*1e50*/  FADD R16, R16, -R19 ;  /* 0x8000001310107221 */ /* 0x004fc80000000000 */
[----:B------:R-:W-:Y:S01]  /*1e60*/  FFMA R17, R16, R16, R17 ;  /* 0x0000001010117223 */ /* 0x000fe20000000011 */
[----:B------:R-:W-:Y:S06]  /*1e70*/  @!P2 BRA `(.L_x_92) ;  /* 0x000000000024a947 */ /* 0x000fec0003800000 */
[----:B------:R-:W-:Y:S01]  /*1e80*/  ISETP.NE.AND P2, PT, R22, 0x2, PT ;  /* 0x000000021600780c */ /* 0x000fe20003f45270 */
[----:B------:R-:W2:Y:S04]  /*1e90*/  LDG.E R16, desc[UR8][R6.64+0x4] ;  /* 0x0000040806107981 */ /* 0x000ea8000c1e1900 */
[----:B------:R-:W2:Y:S08]  /*1ea0*/  LDS R19, [R24+0x4] ;  /* 0x0000040018137984 */ /* 0x000eb00000000800 */
[----:B------:R-:W3:Y:S04]  /*1eb0*/  @P2 LDG.E R18, desc[UR8][R6.64+0x8] ;  /* 0x0000080806122981 */ /* 0x000ee8000c1e1900 */
[----:B------:R-:W3:Y:S01]  /*1ec0*/  @P2 LDS R23, [R24+0x8] ;  /* 0x0000080018172984 */ /* 0x000ee20000000800 */
[----:B--2---:R-:W-:-:S04]  /*1ed0*/  FADD R16, R16, -R19 ;  /* 0x8000001310107221 */ /* 0x004fc80000000000 */
[----:B------:R-:W-:Y:S01]  /*1ee0*/  FFMA R17, R16, R16, R17 ;  /* 0x0000001010117223 */ /* 0x000fe20000000011 */
[----:B---3--:R-:W-:-:S04]  /*1ef0*/  @P2 FADD R18, R18, -R23 ;  /* 0x8000001712122221 */ /* 0x008fc80000000000 */
[----:B------:R-:W-:-:S07]  /*1f00*/  @P2 FFMA R17, R18, R18, R17 ;  /* 0x0000001212112223 */ /* 0x000fce0000000011 */
.L_x_92:
[----:B------:R-:W0:Y:S01]  /*1f10*/  LDCU UR4, c[0x0][0x3a0] ;  /* 0x00007400ff0477ac */ /* 0x000e220008000800 */
[----:B------:R-:W-:Y:S02]  /*1f20*/  IADD3 R6, PT, PT, R10, 0x1, RZ ;  /* 0x000000010a067810 */ /* 0x000fe40007ffe0ff */
[----:B------:R-:W-:-:S04]  /*1f30*/  FSETP.GEU.AND P2, PT, R17, R4, PT ;  /* 0x000000041100720b */ /* 0x000fc80003f4e000 */
[----:B------:R-:W-:Y:S02]  /*1f40*/  FSEL R4, R17, R4, !P2 ;  /* 0x0000000411047208 */ /* 0x000fe40005000000 */
[----:B------:R-:W-:Y:S02]  /*1f50*/  SEL R5, R10, R5, !P2 ;  /* 0x000000050a057207 */ /* 0x000fe40005000000 */
[----:B0-----:R-:W-:-:S13]  /*1f60*/  ISETP.NE.AND P3, PT, R6, UR4, PT ;  /* 0x0000000406007c0c */ /* 0x001fda000bf65270 */
[----:B------:R-:W-:Y:S05]  /*1f70*/  @!P3 BRA `(.L_x_88) ;  /* 0x00000000007cb947 */ /* 0x000fea0003800000 */
[----:B------:R-:W-:Y:S01]  /*1f80*/  MOV R10, R6 ;  /* 0x00000006000a7202 */ /* 0x000fe20000000f00 */
[----:B------:R-:W-:Y:S06]  /*1f90*/  BRA `(.L_x_95) ;  /* 0xfffffff400147947 */ /* 0x000fec000383ffff */
.L_x_89:
[----:B------:R-:W-:Y:S01]  /*1fa0*/  UIADD3 UR5, UPT, UPT, UR6, -0x2, URZ ;  /* 0xfffffffe06057890 */ /* 0x000fe2000fffe0ff */
[----:B------:R-:W-:Y:S01]  /*1fb0*/  HFMA2 R5, -RZ, RZ, 0, 0 ;  /* 0x00000000ff057431 */ /* 0x000fe200000001ff */
[----:B------:R-:W-:Y:S01]  /*1fc0*/  UIADD3 UR4, UPT, UPT, UR6, -0x1, URZ ;  /* 0xffffffff06047890 */ /* 0x000fe2000fffe0ff */
[----:B------:R-:W-:Y:S01]  /*1fd0*/  MOV R6, 0x1 ;  /* 0x0000000100067802 */ /* 0x000fe20000000f00 */
[----:B------:R-:W-:Y:S02]  /*1fe0*/  UISETP.GE.U32.AND UP0, UPT, UR5, 0x3, UPT ;  /* 0x000000030500788c */ /* 0x000fe4000bf06070 */
[----:B------:R-:W-:-:S07]  /*1ff0*/  ULOP3.LUT UR6, UR4, 0x3, URZ, 0xc0, !UPT ;  /* 0x0000000304067892 */ /* 0x000fce000f8ec0ff */
[----:B------:R-:W-:Y:S05]  /*2000*/  BRA.U !UP0, `(.L_x_96) ;  /* 0x0000000108307547 */ /* 0x000fea000b800000 */
[----:B------:R-:W-:Y:S01]  /*2010*/  MOV R5, RZ ;  /* 0x000000ff00057202 */ /* 0x000fe20000000f00 */
[----:B------:R-:W-:Y:S01]  /*2020*/  ULOP3.LUT UR4, UR4, 0xfffffffc, URZ, 0xc0, !UPT ;  /* 0xfffffffc04047892 */ /* 0x000fe2000f8ec0ff */
[----:B------:R-:W-:-:S11]  /*2030*/  MOV R6, 0x1 ;  /* 0x0000000100067802 */ /* 0x000fd60000000f00 */
.L_x_97:
[----:B------:R-:W-:Y:S02]  /*2040*/  IADD3 R7, PT, PT, R6, 0x3, RZ ;  /* 0x0000000306077810 */ /* 0x000fe40007ffe0ff */
[----:B------:R-:W-:Y:S02]  /*2050*/  FSETP.GT.AND P0, PT, R4, RZ, PT ;  /* 0x000000ff0400720b */ /* 0x000fe40003f04000 */
[----:B------:R-:W-:Y:S02]  /*2060*/  ISETP.NE.AND P1, PT, R7, UR4, PT ;  /* 0x0000000407007c0c */ /* 0x000fe4000bf25270 */
[C---:B------:R-:W-:Y:S02]  /*2070*/  IADD3 R7, PT, PT, R6.reuse, 0x4, RZ ;  /* 0x0000000406077810 */ /* 0x040fe40007ffe0ff */
[----:B------:R-:W-:Y:S02]  /*2080*/  SEL R5, R6, R5, P0 ;  /* 0x0000000506057207 */ /* 0x000fe40000000000 */
[----:B------:R-:W-:-:S02]  /*2090*/  FSEL R4, R4, RZ, !P0 ;  /* 0x000000ff04047208 */ /* 0x000fc40004000000 */
[----:B------:R-:W-:-:S05]  /*20a0*/  MOV R6, R7 ;  /* 0x0000000700067202 */ /* 0x000fca0000000f00 */
[----:B------:R-:W-:Y:S05]  /*20b0*/  @P1 BRA `(.L_x_97) ;  /* 0xfffffffc00e01947 */ /* 0x000fea000383ffff */
[----:B------:R-:W-:-:S07]  /*20c0*/  MOV R6, R7 ;  /* 0x0000000700067202 */ /* 0x000fce0000000f00 */
.L_x_96:
[----:B------:R-:W-:-:S09]  /*20d0*/  UISETP.NE.AND UP0, UPT, UR6, URZ, UPT ;  /* 0x000000ff0600728c */ /* 0x000fd2000bf05270 */
[----:B------:R-:W-:Y:S05]  /*20e0*/  BRA.U !UP0, `(.L_x_88) ;  /* 0x0000000108207547 */ /* 0x000fea000b800000 */
[----:B------:R-:W-:-:S05]  /*20f0*/  UMOV UR4, URZ ;  /* 0x000000ff00047c82 */ /* 0x000fca0008000000 */
.L_x_98:
[----:B------:R-:W-:Y:S01]  /*2100*/  UIADD3 UR4, UPT, UPT, UR4, 0x1, URZ ;  /* 0x0000000104047890 */ /* 0x000fe2000fffe0ff */
[----:B------:R-:W-:-:S03]  /*2110*/  FSETP.GT.AND P0, PT, R4, RZ, PT ;  /* 0x000000ff0400720b */ /* 0x000fc60003f04000 */
[----:B------:R-:W-:Y:S01]  /*2120*/  UISETP.NE.AND UP0, UPT, UR4, UR6, UPT ;  /* 0x000000060400728c */ /* 0x000fe2000bf05270 */
[----:B------:R-:W-:Y:S02]  /*2130*/  SEL R5, R6, R5, P0 ;  /* 0x0000000506057207 */ /* 0x000fe40000000000 */
[----:B------:R-:W-:Y:S02]  /*2140*/  FSEL R4, R4, RZ, !P0 ;  /* 0x000000ff04047208 */ /* 0x000fe40004000000 */
[----:B------:R-:W-:-:S04]  /*2150*/  IADD3 R6, PT, PT, R6, 0x1, RZ ;  /* 0x0000000106067810 */ /* 0x000fc80007ffe0ff */
[----:B------:R-:W-:Y:S05]  /*2160*/  BRA.U UP0, `(.L_x_98) ;  /* 0xfffffffd00e47547 */ /* 0x000fea000b83ffff */
.L_x_88:
[----:B------:R-:W0:Y:S02]  /*2170*/  LDCU UR4, c[0x0][0x39c] ;  /* 0x00007380ff0477ac */ /* 0x000e240008000800 */
[----:B0-----:R-:W-:-:S09]  /*2180*/  UISETP.GE.AND UP0, UPT, UR4, 0x1, UPT ;  /* 0x000000010400788c */ /* 0x001fd2000bf06270 */
[----:B------:R-:W-:Y:S05]  /*2190*/  BRA.U !UP0, `(.L_x_99) ;  /* 0x0000000508e07547 */ /* 0x000fea000b800000 */
[----:B------:R-:W-:Y:S02]  /*21a0*/  UIADD3 UR5, UPT, UPT, UR4, -0x1, URZ ;  /* 0xffffffff04057890 */ /* 0x000fe4000fffe0ff */
[----:B------:R-:W-:Y:S01]  /*21b0*/  IMAD R4, R5, UR4, RZ ;  /* 0x0000000405047c24 */ /* 0x000fe2000f8e02ff */
[----:B------:R-:W-:Y:S01]  /*21c0*/  ULOP3.LUT UR6, UR4, 0xf, URZ, 0xc0, !UPT ;  /* 0x0000000f04067892 */ /* 0x000fe2000f8ec0ff */
[----:B------:R-:W-:Y:S01]  /*21d0*/  IMAD.MOV.U32 R7, RZ, RZ, RZ ;  /* 0x000000ffff077224 */ /* 0x000fe200078e00ff */
[----:B------:R-:W-:Y:S02]  /*21e0*/  UISETP.GE.U32.AND UP1, UPT, UR5, 0xf, UPT ;  /* 0x0000000f0500788c */ /* 0x000fe4000bf26070 */
[----:B------:R-:W-:-:S07]  /*21f0*/  UISETP.NE.AND UP0, UPT, UR6, URZ, UPT ;  /* 0x000000ff0600728c */ /* 0x000fce000bf05270 */
[----:B------:R-:W-:Y:S05]  /*2200*/  BRA.U !UP1, `(.L_x_100) ;  /* 0x0000000109c87547 */ /* 0x000fea000b800000 */
[----:B------:R-:W0:Y:S01]  /*2210*/  LDC.64 R2, c[0x0][0x380] ;  /* 0x0000e000ff027b82 */ /* 0x000e220000000a00 */
[----:B------:R-:W-:Y:S01]  /*2220*/  ULOP3.LUT UR7, UR4, 0x7ffffff0, URZ, 0xc0, !UPT ;  /* 0x7ffffff004077892 */ /* 0x000fe2000f8ec0ff */
[----:B------:R-:W-:-:S03]  /*2230*/  MOV R6, R4 ;  /* 0x0000000400067202 */ /* 0x000fc60000000f00 */
[----:B------:R-:W-:Y:S02]  /*2240*/  UIADD3 UR5, UPT, UPT, -UR7, URZ, URZ ;  /* 0x000000ff07057290 */ /* 0x000fe4000fffe1ff */
[----:B------:R-:W-:Y:S01]  /*2250*/  MOV R7, UR7 ;  /* 0x0000000700077c02 */ /* 0x000fe20008000f00 */
[----:B0-----:R-:W-:-:S03]  /*2260*/  IMAD.WIDE R2, R12, 0x4, R2 ;  /* 0x000000040c027825 */ /* 0x001fc600078e0202 */
[----:B------:R-:W-:-:S04]  /*2270*/  IADD3 R14, P0, PT, R2, 0x20, RZ ;  /* 0x00000020020e7810 */ /* 0x000fc80007f1e0ff */
[----:B------:R-:W-:-:S09]  /*2280*/  IADD3.X R21, PT, PT, RZ, R3, RZ, P0, !PT ;  /* 0x00000003ff157210 */ /* 0x000fd200007fe4ff */
.L_x_101:
[----:B------:R-:W-:Y:S01]  /*2290*/  MOV R8, R14 ;  /* 0x0000000e00087202 */ /* 0x000fe20000000f00 */
[----:B0-----:R-:W0:Y:S01]  /*22a0*/  LDC.64 R10, c[0x0][0x3b0] ;  /* 0x0000ec00ff0a7b82 */ /* 0x001e220000000a00 */
[----:B------:R-:W-:-:S05]  /*22b0*/  MOV R9, R21 ;  /* 0x0000001500097202 */ /* 0x000fca0000000f00 */
[----:B------:R-:W2:Y:S01]  /*22c0*/  LDG.E R13, desc[UR8][R8.64+-0x20] ;  /* 0xffffe008080d7981 */ /* 0x000ea2000c1e1900 */
[----:B0-----:R-:W-:-:S05]  /*22d0*/  IMAD.WIDE R10, R6, 0x4, R10 ;  /* 0x00000004060a7825 */ /* 0x001fca00078e020a */
[----:B--2---:R0:W-:Y:S04]  /*22e0*/  REDG.E.ADD.F32.FTZ.RN.STRONG.GPU desc[UR8][R10.64], R13 ;  /* 0x0000000d0a0079a6 */ /* 0x0041e8000c12f308 */
[----:B------:R-:W2:Y:S04]  /*22f0*/  LDG.E R15, desc[UR8][R8.64+-0x1c] ;  /* 0xffffe408080f7981 */ /* 0x000ea8000c1e1900 */
[----:B--2---:R1:W-:Y:S04]  /*2300*/  REDG.E.ADD.F32.FTZ.RN.STRONG.GPU desc[UR8][R10.64+0x4], R15 ;  /* 0x0000040f0a0079a6 */ /* 0x0043e8000c12f308 */
[----:B------:R-:W2:Y:S04]  /*2310*/  LDG.E R17, desc[UR8][R8.64+-0x18] ;  /* 0xffffe80808117981 */ /* 0x000ea8000c1e1900 */
[----:B--2---:R2:W-:Y:S04]  /*2320*/  REDG.E.ADD.F32.FTZ.RN.STRONG.GPU desc[UR8][R10.64+0x8], R17 ;  /* 0x000008110a0079a6 */ /* 0x0045e8000c12f308 */
[----:B------:R-:W3:Y:S04]  /*2330*/  LDG.E R19, desc[UR8][R8.64+-0x14] ;  /* 0xffffec0808137981 */ /* 0x000ee8000c1e1900 */
[----:B---3--:R3:W-:Y:S04]  /*2340*/  REDG.E.ADD.F32.FTZ.RN.STRONG.GPU desc[UR8][R10.64+0xc], R19 ;  /* 0x00000c130a0079a6 */ /* 0x0087e8000c12f308 */
[----:B------:R-:W4:Y:S04]  /*2350*/  LDG.E R21, desc[UR8][R8.64+-0x10] ;  /* 0xfffff00808157981 */ /* 0x000f28000c1e1900 */
[----:B----4-:R4:W-:Y:S04]  /*2360*/  REDG.E.ADD.F32.FTZ.RN.STRONG.GPU desc[UR8][R10.64+0x10], R21 ;  /* 0x000010150a0079a6 */ /* 0x0109e8000c12f308 */
[----:B------:R-:W5:Y:S04]  /*2370*/  LDG.E R23, desc[UR8][R8.64+-0xc] ;  /* 0xfffff40808177981 */ /* 0x000f68000c1e1900 */
[----:B-----5:R5:W-:Y:S04]  /*2380*/  REDG.E.ADD.F32.FTZ.RN.STRONG.GPU desc[UR8][R10.64+0x14], R23 ;  /* 0x000014170a0079a6 */ /* 0x020be8000c12f308 */
[----:B0-----:R-:W2:Y:S04]  /*2390*/  LDG.E R13, desc[UR8][R8.64+-0x8] ;  /* 0xfffff808080d7981 */ /* 0x001ea8000c1e1900 */
[----:B--2---:R0:W-:Y:S04]  /*23a0*/  REDG.E.ADD.F32.FTZ.RN.STRONG.GPU desc[UR8][R10.64+0x18], R13 ;  /* 0x0000180d0a0079a6 */ /* 0x0041e8000c12f308 */
[----:B-1----:R-:W2:Y:S04]  /*23b0*/  LDG.E R15, desc[UR8][R8.64+-0x4] ;  /* 0xfffffc08080f7981 */ /* 0x002ea8000c1e1900 */
[----:B--2---:R1:W-:Y:S04]  /*23c0*/  REDG.E.ADD.F32.FTZ.RN.STRONG.GPU desc[UR8][R10.64+0x1c], R15 ;  /* 0x00001c0f0a0079a6 */ /* 0x0043e8000c12f308 */
[----:B------:R-:W2:Y:S04]  /*23d0*/  LDG.E R17, desc[UR8][R8.64] ;  /* 0x0000000808117981 */ /* 0x000ea8000c1e1900 */
[----:B--2---:R2:W-:Y:S04]  /*23e0*/  REDG.E.ADD.F32.FTZ.RN.STRONG.GPU desc[UR8][R10.64+0x20], R17 ;  /* 0x000020110a0079a6 */ /* 0x0045e8000c12f308 */
[----:B---3--:R-:W3:Y:S04]  /*23f0*/  LDG.E R19, desc[UR8][R8.64+0x4] ;  /* 0x0000040808137981 */ /* 0x008ee8000c1e1900 */
[----:B---3--:R3:W-:Y:S04]  /*2400*/  REDG.E.ADD.F32.FTZ.RN.STRONG.GPU desc[UR8][R10.64+0x24], R19 ;  /* 0x000024130a0079a6 */ /* 0x0087e8000c12f308 */
[----:B----4-:R-:W4:Y:S04]  /*2410*/  LDG.E R21, desc[UR8][R8.64+0x8] ;  /* 0x0000080808157981 */ /* 0x010f28000c1e1900 */
[----:B----4-:R4:W-:Y:S04]  /*2420*/  REDG.E.ADD.F32.FTZ.RN.STRONG.GPU desc[UR8][R10.64+0x28], R21 ;  /* 0x000028150a0079a6 */ /* 0x0109e8000c12f308 */
[----:B-----5:R-:W5:Y:S04]  /*2430*/  LDG.E R23, desc[UR8][R8.64+0xc] ;  /* 0x00000c0808177981 */ /* 0x020f68000c1e1900 */
[----:B-----5:R1:W-:Y:S04]  /*2440*/  REDG.E.ADD.F32.FTZ.RN.STRONG.GPU desc[UR8][R10.64+0x2c], R23 ;  /* 0x00002c170a0079a6 */ /* 0x0203e8000c12f308 */
[----:B0-----:R-:W5:Y:S04]  /*2450*/  LDG.E R13, desc[UR8][R8.64+0x10] ;  /* 0x00001008080d7981 */ /* 0x001f68000c1e1900 */
[----:B-----5:R0:W-:Y:S04]  /*2460*/  REDG.E.ADD.F32.FTZ.RN.STRONG.GPU desc[UR8][R10.64+0x30], R13 ;  /* 0x0000300d0a0079a6 */ /* 0x0201e8000c12f308 */
[----:B-1----:R-:W5:Y:S04]  /*2470*/  LDG.E R15, desc[UR8][R8.64+0x14] ;  /* 0x00001408080f7981 */ /* 0x002f68000c1e1900 */
[----:B-----5:R0:W-:Y:S04]  /*2480*/  REDG.E.ADD.F32.FTZ.RN.STRONG.GPU desc[UR8][R10.64+0x34], R15 ;  /* 0x0000340f0a0079a6 */ /* 0x0201e8000c12f308 */
[----:B--2---:R-:W2:Y:S04]  /*2490*/  LDG.E R17, desc[UR8][R8.64+0x18] ;  /* 0x0000180808117981 */ /* 0x004ea8000c1e1900 */
[----:B--2---:R0:W-:Y:S04]  /*24a0*/  REDG.E.ADD.F32.FTZ.RN.STRONG.GPU desc[UR8][R10.64+0x38], R17 ;  /* 0x000038110a0079a6 */ /* 0x0041e8000c12f308 */
[----:B---3--:R-:W2:Y:S01]  /*24b0*/  LDG.E R19, desc[UR8][R8.64+0x1c] ;  /* 0x00001c0808137981 */ /* 0x008ea2000c1e1900 */
[----:B------:R-:W-:-:S04]  /*24c0*/  UIADD3 UR5, UPT, UPT, UR5, 0x10, URZ ;  /* 0x0000001005057890 */ /* 0x000fc8000fffe0ff */
[----:B------:R-:W-:Y:S01]  /*24d0*/  UISETP.NE.AND UP1, UPT, UR5, URZ, UPT ;  /* 0x000000ff0500728c */ /* 0x000fe2000bf25270 */
[----:B------:R-:W-:Y:S01]  /*24e0*/  IADD3 R14, P0, PT, R8, 0x40, RZ ;  /* 0x00000040080e7810 */ /* 0x000fe20007f1e0ff */
[----:B--2---:R0:W-:Y:S03]  /*24f0*/  REDG.E.ADD.F32.FTZ.RN.STRONG.GPU desc[UR8][R10.64+0x3c], R19 ;  /* 0x00003c130a0079a6 */ /* 0x0041e6000c12f308 */
[----:B----4-:R-:W-:Y:S02]  /*2500*/  IADD3.X R21, PT, PT, RZ, R9, RZ, P0, !PT ;  /* 0x00000009ff157210 */ /* 0x010fe400007fe4ff */
[----:B------:R-:W-:Y:S02]  /*2510*/  IADD3 R6, PT, PT, R6, 0x10, RZ ;  /* 0x0000001006067810 */ /* 0x000fe40007ffe0ff */
[----:B------:R-:W-:Y:S05]  /*2520*/  BRA.U UP1, `(.L_x_101) ;  /* 0xfffffffd01587547 */ /* 0x000fea000b83ffff */
.L_x_100:
[----:B------:R-:W-:Y:S05]  /*2530*/  BRA.U !UP0, `(.L_x_99) ;  /* 0x0000000108f87547 */ /* 0x000fea000b800000 */
[----:B------:R-:W-:Y:S02]  /*2540*/  UISETP.GE.U32.AND UP0, UPT, UR6, 0x8, UPT ;  /* 0x000000080600788c */ /* 0x000fe4000bf06070 */
[----:B------:R-:W-:-:S04]  /*2550*/  ULOP3.LUT UR5, UR4, 0x7, URZ, 0xc0, !UPT ;  /* 0x0000000704057892 */ /* 0x000fc8000f8ec0ff */
[----:B------:R-:W-:-:S03]  /*2560*/  UISETP.NE.AND UP1, UPT, UR5, URZ, UPT ;  /* 0x000000ff0500728c */ /* 0x000fc6000bf25270 */
[----:B------:R-:W-:Y:S08]  /*2570*/  BRA.U !UP0, `(.L_x_102) ;  /* 0x0000000108547547 */ /* 0x000ff0000b800000 */
[----:B------:R-:W-:Y:S01]  /*2580*/  IMAD.WIDE.U32 R8, R7, 0x4, R2 ;  /* 0x0000000407087825 */ /* 0x000fe200078e0002 */
[----:B0-----:R-:W0:Y:S04]  /*2590*/  LDC.64 R10, c[0x0][0x3b0] ;  /* 0x0000ec00ff0a7b82 */ /* 0x001e280000000a00 */
[----:B------:R-:W2:Y:S01]  /*25a0*/  LDG.E R15, desc[UR8][R8.64] ;  /* 0x00000008080f7981 */ /* 0x000ea2000c1e1900 */
[----:B------:R-:W-:-:S05]  /*25b0*/  IADD3 R13, PT, PT, R4, R7, RZ ;  /* 0x00000007040d7210 */ /* 0x000fca0007ffe0ff */
        /* <DEDUP_REMOVED lines=8> */
[----:B------:R-:W3:Y:S04]  /*2640*/  LDG.E R21, desc[UR8][R8.64+0x10] ;  /* 0x0000100808157981 */ /* 0x000ee8000c1e1900 */
[----:B---3--:R2:W-:Y:S04]  /*2650*/  REDG.E.ADD.F32.FTZ.RN.STRONG.GPU desc[UR8][R10.64+0x10], R21 ;  /* 0x000010150a0079a6 */ /* 0x0085e8000c12f308 */
[----:B------:R-:W3:Y:S04]  /*2660*/  LDG.E R23, desc[UR8][R8.64+0x14] ;  /* 0x0000140808177981 */ /* 0x000ee8000c1e1900 */
[----:B---3--:R2:W-:Y:S04]  /*2670*/  REDG.E.ADD.F32.FTZ.RN.STRONG.GPU desc[UR8][R10.64+0x14], R23 ;  /* 0x000014170a0079a6 */ /* 0x0085e8000c12f308 */
[----:B0-----:R-:W3:Y:S04]  /*2680*/  LDG.E R15, desc[UR8][R8.64+0x18] ;  /* 0x00001808080f7981 */ /* 0x001ee8000c1e1900 */
[----:B---3--:R2:W-:Y:S04]  /*2690*/  REDG.E.ADD.F32.FTZ.RN.STRONG.GPU desc[UR8][R10.64+0x18], R15 ;  /* 0x0000180f0a0079a6 */ /* 0x0085e8000c12f308 */
[----:B-1----:R-:W3:Y:S01]  /*26a0*/  LDG.E R13, desc[UR8][R8.64+0x1c] ;  /* 0x00001c08080d7981 */ /* 0x002ee2000c1e1900 */
[----:B------:R-:W-:-:S03]  /*26b0*/  IADD3 R7, PT, PT, R7, 0x8, RZ ;  /* 0x0000000807077810 */ /* 0x000fc60007ffe0ff */
[----:B---3--:R2:W-:Y:S04]  /*26c0*/  REDG.E.ADD.F32.FTZ.RN.STRONG.GPU desc[UR8][R10.64+0x1c], R13 ;  /* 0x00001c0d0a0079a6 */ /* 0x0085e8000c12f308 */
.L_x_102:
[----:B------:R-:W-:Y:S05]  /*26d0*/  BRA.U !UP1, `(.L_x_99) ;  /* 0x0000000109907547 */ /* 0x000fea000b800000 */
[----:B------:R-:W-:Y:S02]  /*26e0*/  UISETP.GE.U32.AND UP0, UPT, UR5, 0x4, UPT ;  /* 0x000000040500788c */ /* 0x000fe4000bf06070 */
[----:B------:R-:W-:-:S04]  /*26f0*/  ULOP3.LUT UR4, UR4, 0x3, URZ, 0xc0, !UPT ;  /* 0x0000000304047892 */ /* 0x000fc8000f8ec0ff */
[----:B------:R-:W-:-:S03]  /*2700*/  UISETP.NE.AND UP1, UPT, UR4, URZ, UPT ;  /* 0x000000ff0400728c */ /* 0x000fc6000bf25270 */
[----:B------:R-:W-:Y:S08]  /*2710*/  BRA.U !UP0, `(.L_x_103) ;  /* 0x0000000108347547 */ /* 0x000ff0000b800000 */
[----:B------:R-:W-:Y:S02]  /*2720*/  IMAD.WIDE.U32 R8, R7, 0x4, R2 ;  /* 0x0000000407087825 */ /* 0x000fe400078e0002 */
[----:B------:R-:W1:Y:S03]  /*2730*/  LDC.64 R2, c[0x0][0x3b0] ;  /* 0x0000ec00ff027b82 */ /* 0x000e660000000a00 */
[----:B0-2---:R-:W2:Y:S01]  /*2740*/  LDG.E R11, desc[UR8][R8.64] ;  /* 0x00000008080b7981 */ /* 0x005ea2000c1e1900 */
[----:B------:R-:W-:-:S05]  /*2750*/  IADD3 R13, PT, PT, R4, R7, RZ ;  /* 0x00000007040d7210 */ /* 0x000fca0007ffe0ff */
[----:B-1----:R-:W-:-:S05]  /*2760*/  IMAD.WIDE R2, R13, 0x4, R2 ;  /* 0x000000040d027825 */ /* 0x002fca00078e0202 */
[----:B--2---:R1:W-:Y:S04]  /*2770*/  REDG.E.ADD.F32.FTZ.RN.STRONG.GPU desc[UR8][R2.64], R11 ;  /* 0x0000000b020079a6 */ /* 0x0043e8000c12f308 */
[----:B------:R-:W2:Y:S04]  /*2780*/  LDG.E R13, desc[UR8][R8.64+0x4] ;  /* 0x00000408080d7981 */ /* 0x000ea8000c1e1900 */
[----:B--2---:R1:W-:Y:S04]  /*2790*/  REDG.E.ADD.F32.FTZ.RN.STRONG.GPU desc[UR8][R2.64+0x4], R13 ;  /* 0x0000040d020079a6 */ /* 0x0043e8000c12f308 */
[----:B------:R-:W2:Y:S04]  /*27a0*/  LDG.E R15, desc[UR8][R8.64+0x8] ;  /* 0x00000808080f7981 */ /* 0x000ea8000c1e1900 */
[----:B--2---:R1:W-:Y:S04]  /*27b0*/  REDG.E.ADD.F32.FTZ.RN.STRONG.GPU desc[UR8][R2.64+0x8], R15 ;  /* 0x0000080f020079a6 */ /* 0x0043e8000c12f308 */
[----:B------:R-:W2:Y:S01]  /*27c0*/  LDG.E R17, desc[UR8][R8.64+0xc] ;  /* 0x00000c0808117981 */ /* 0x000ea2000c1e1900 */
[----:B------:R-:W-:-:S03]  /*27d0*/  IADD3 R7, PT, PT, R7, 0x4, RZ ;  /* 0x0000000407077810 */ /* 0x000fc60007ffe0ff */
[----:B--2---:R1:W-:Y:S04]  /*27e0*/  REDG.E.ADD.F32.FTZ.RN.STRONG.GPU desc[UR8][R2.64+0xc], R17 ;  /* 0x00000c11020079a6 */ /* 0x0043e8000c12f308 */
.L_x_103:
[----:B------:R-:W-:Y:S05]  /*27f0*/  BRA.U !UP1, `(.L_x_99) ;  /* 0x0000000109487547 */ /* 0x000fea000b800000 */
[----:B------:R-:W3:Y:S01]  /*2800*/  LDCU.64 UR6, c[0x0][0x380] ;  /* 0x00007000ff0677ac */ /* 0x000ee20008000a00 */
[----:B------:R-:W4:Y:S01]  /*2810*/  LDC.64 R8, c[0x0][0x3b0] ;  /* 0x0000ec00ff087b82 */ /* 0x000f220000000a00 */
[----:B-1----:R-:W-:Y:S01]  /*2820*/  IMAD.WIDE.U32 R2, R7, 0x4, RZ ;  /* 0x0000000407027825 */ /* 0x002fe200078e00ff */
[----:B0-2---:R-:W-:Y:S01]  /*2830*/  IADD3 R11, PT, PT, R4, R7, RZ ;  /* 0x00000007040b7210 */ /* 0x005fe20007ffe0ff */
[----:B------:R-:W-:Y:S02]  /*2840*/  UIADD3 UR4, UPT, UPT, -UR4, URZ, URZ ;  /* 0x000000ff04047290 */ /* 0x000fe4000fffe1ff */
[----:B------:R-:W-:-:S03]  /*2850*/  IMAD.WIDE R2, R12, 0x4, R2 ;  /* 0x000000040c027825 */ /* 0x000fc600078e0202 */
[----:B---3--:R-:W-:-:S04]  /*2860*/  IADD3 R6, P0, PT, R2, UR6, RZ ;  /* 0x0000000602067c10 */ /* 0x008fc8000ff1e0ff */
[----:B------:R-:W-:-:S09]  /*2870*/  IADD3.X R13, PT, PT, R3, UR7, RZ, P0, !PT ;  /* 0x00000007030d7c10 */ /* 0x000fd200087fe4ff */
.L_x_104:
[----:B---3--:R-:W-:-:S06]  /*2880*/  MOV R7, R13 ;  /* 0x0000000d00077202 */ /* 0x008fcc0000000f00 */
[----:B------:R-:W2:Y:S01]  /*2890*/  LDG.E R7, desc[UR8][R6.64] ;  /* 0x0000000806077981 */ /* 0x000ea2000c1e1900 */
[----:B----4-:R-:W-:Y:S01]  /*28a0*/  IMAD.WIDE R2, R11, 0x4, R8 ;  /* 0x000000040b027825 */ /* 0x010fe200078e0208 */
[----:B------:R-:W-:-:S04]  /*28b0*/  UIADD3 UR4, UPT, UPT, UR4, 0x1, URZ ;  /* 0x0000000104047890 */ /* 0x000fc8000fffe0ff */
[----:B------:R-:W-:Y:S01]  /*28c0*/  UISETP.NE.AND UP0, UPT, UR4, URZ, UPT ;  /* 0x000000ff0400728c */ /* 0x000fe2000bf05270 */
[----:B--2---:R3:W-:Y:S01]  /*28d0*/  REDG.E.ADD.F32.FTZ.RN.STRONG.GPU desc[UR8][R2.64], R7 ;  /* 0x00000007020079a6 */ /* 0x0047e2000c12f308 */
[----:B------:R-:W-:Y:S02]  /*28e0*/  IADD3 R6, P0, PT, R6, 0x4, RZ ;  /* 0x0000000406067810 */ /* 0x000fe40007f1e0ff */
[----:B------:R-:W-:Y:S02]  /*28f0*/  IADD3 R11, PT, PT, R11, 0x1, RZ ;  /* 0x000000010b0b7810 */ /* 0x000fe40007ffe0ff */
[----:B------:R-:W-:-:S03]  /*2900*/  IADD3.X R13, PT, PT, RZ, R13, RZ, P0, !PT ;  /* 0x0000000dff0d7210 */ /* 0x000fc600007fe4ff */
[----:B------:R-:W-:Y:S06]  /*2910*/  BRA.U UP0, `(.L_x_104) ;  /* 0xfffffffd00d87547 */ /* 0x000fec000b83ffff */
.L_x_99:
[----:B-1-3--:R-:W1:Y:S01]  /*2920*/  LDC.64 R2, c[0x0][0x3a8] ;  /* 0x0000ea00ff027b82 */ /* 0x00ae620000000a00 */
[----:B------:R-:W-:-:S07]  /*2930*/  HFMA2 R9, -RZ, RZ, 0, 5.9604644775390625e-08 ;  /* 0x00000001ff097431 */ /* 0x000fce00000001ff */
[----:B------:R-:W3:Y:S01]  /*2940*/  LDC.64 R6, c[0x0][0x390] ;  /* 0x0000e400ff067b82 */ /* 0x000ee20000000a00 */
[----:B-1----:R-:W-:-:S05]  /*2950*/  IMAD.WIDE.U32 R2, R5, 0x4, R2 ;  /* 0x0000000405027825 */ /* 0x002fca00078e0002 */
[----:B------:R-:W-:Y:S01]  /*2960*/  REDG.E.ADD.STRONG.GPU desc[UR8][R2.64], R9 ;  /* 0x000000090200798e */ /* 0x000fe2000c12e108 */
[----:B---3--:R-:W-:-:S05]  /*2970*/  IMAD.WIDE R6, R0, 0x4, R6 ;  /* 0x0000000400067825 */ /* 0x008fca00078e0206 */
[----:B------:R-:W-:Y:S01]  /*2980*/  STG.E desc[UR8][R6.64], R5 ;  /* 0x0000000506007986 */ /* 0x000fe2000c101908 */
[----:B------:R-:W-:Y:S05]  /*2990*/  EXIT ;  /* 0x000000000000794d */ /* 0x000fea0003800000 */
.L_x_105:
        /* <DEDUP_REMOVED lines=14> */
.L_x_108:


//--------------------- .nv.shared._Z19kmeans_new_centroidPfS_PiiiiS0_S_ --------------------------
	.section	.nv.shared._Z19kmeans_new_centroidPfS_PiiiiS0_S_,"aw",@nobits
	.sectionflags	@""
	.align	16
	.zero		1024


//--------------------- .nv.shared.reserved.0     --------------------------
	.section	.nv.shared.reserved.0,"aw",@nobits
	.weak		__nv_reservedSMEM_offset_0_alias
	.size		__nv_reservedSMEM_offset_0_alias, 0, 64
	.other		__nv_reservedSMEM_offset_0_alias,@"STO_CUDA_RESERVED_SHARED STV_DEFAULT"
__nv_reservedSMEM_offset_0_alias:
	.zero		0
	.zero		64


//--------------------- .nv.shared._Z17kmeans_dist_assgnPfS_PiiiiS0_S_ --------------------------
	.section	.nv.shared._Z17kmeans_dist_assgnPfS_PiiiiS0_S_,"aw",@nobits
	.sectionflags	@""
	.align	16
	.zero		1024


//--------------------- .nv.constant0._Z19kmeans_new_centroidPfS_PiiiiS0_S_ --------------------------
	.section	.nv.constant0._Z19kmeans_new_centroidPfS_PiiiiS0_S_,"a",@progbits
	.sectionflags	@""
	.align	4
.nv.constant0._Z19kmeans_new_centroidPfS_PiiiiS0_S_:
	.zero		952


//--------------------- .nv.constant0._Z17kmeans_dist_assgnPfS_PiiiiS0_S_ --------------------------
	.section	.nv.constant0._Z17kmeans_dist_assgnPfS_PiiiiS0_S_,"a",@progbits
	.sectionflags	@""
	.align	4
.nv.constant0._Z17kmeans_dist_assgnPfS_PiiiiS0_S_:
	.zero		952


//--------------------- SYMBOLS --------------------------

	.type		.nv.reservedSmem.offset0,@object
	.size		.nv.reservedSmem.offset0,0x4
	.type		.nv.reservedSmem.cap,@object
	.size		.nv.reservedSmem.cap,0x4
